//
// Generated by NVIDIA NVVM Compiler
//
// Compiler Build ID: CL-36424714
// Cuda compilation tools, release 13.0, V13.0.88
// Based on NVVM 20.0.0
//

.version 9.0
.target sm_100
.address_size 64

	// .globl	efi_precompute_diffs_f32

.visible .entry efi_precompute_diffs_f32(
	.param .u64 .ptr .align 1 efi_precompute_diffs_f32_param_0,
	.param .u64 .ptr .align 1 efi_precompute_diffs_f32_param_1,
	.param .u32 efi_precompute_diffs_f32_param_2,
	.param .u64 .ptr .align 1 efi_precompute_diffs_f32_param_3,
	.param .u64 .ptr .align 1 efi_precompute_diffs_f32_param_4
)
{
	.reg .pred 	%p<13>;
	.reg .b32 	%r<21>;
	.reg .b32 	%f<12>;
	.reg .b64 	%rd<18>;

	ld.param.u64 	%rd4, [efi_precompute_diffs_f32_param_0];
	ld.param.u64 	%rd5, [efi_precompute_diffs_f32_param_1];
	ld.param.u32 	%r10, [efi_precompute_diffs_f32_param_2];
	ld.param.u64 	%rd7, [efi_precompute_diffs_f32_param_3];
	ld.param.u64 	%rd6, [efi_precompute_diffs_f32_param_4];
	cvta.to.global.u64 	%rd1, %rd7;
	mov.u32 	%r11, %ctaid.x;
	mov.u32 	%r1, %ntid.x;
	mov.u32 	%r12, %tid.x;
	mad.lo.s32 	%r2, %r11, %r1, %r12;
	setp.ne.s32 	%p1, %r2, 0;
	@%p1 bra 	$L__BB0_2;
	mov.b32 	%r13, 2143289344;
	st.global.u32 	[%rd1], %r13;
$L__BB0_2:
	add.s32 	%r18, %r2, 1;
	setp.ge.s32 	%p2, %r18, %r10;
	mov.u32 	%r20, %r10;
	@%p2 bra 	$L__BB0_7;
	mov.u32 	%r14, %nctaid.x;
	mul.lo.s32 	%r4, %r1, %r14;
	cvta.to.global.u64 	%rd2, %rd4;
	cvta.to.global.u64 	%rd3, %rd5;
	mov.u32 	%r20, %r10;
$L__BB0_4:
	add.s32 	%r15, %r18, 128;
	setp.ge.s32 	%p3, %r15, %r10;
	@%p3 bra 	$L__BB0_6;
	mul.wide.s32 	%rd10, %r18, 4;
	add.s64 	%rd11, %rd4, %rd10;
	add.s64 	%rd8, %rd11, 512;
	// begin inline asm
	prefetch.global.L2 [%rd8];
	// end inline asm
	add.s64 	%rd12, %rd5, %rd10;
	add.s64 	%rd9, %rd12, 512;
	// begin inline asm
	prefetch.global.L2 [%rd9];
	// end inline asm
$L__BB0_6:
	mul.wide.s32 	%rd13, %r18, 4;
	add.s64 	%rd14, %rd2, %rd13;
	ld.global.f32 	%f1, [%rd14+-4];
	ld.global.f32 	%f2, [%rd14];
	add.s64 	%rd15, %rd3, %rd13;
	ld.global.f32 	%f3, [%rd15];
	abs.f32 	%f4, %f2;
	setp.equ.f32 	%p4, %f4, 0f7F800000;
	abs.f32 	%f5, %f1;
	setp.equ.f32 	%p5, %f5, 0f7F800000;
	or.pred  	%p6, %p4, %p5;
	abs.f32 	%f7, %f3;
	setp.equ.f32 	%p7, %f7, 0f7F800000;
	or.pred  	%p8, %p6, %p7;
	sub.f32 	%f9, %f2, %f1;
	fma.rn.f32 	%f10, %f9, %f3, 0f00000000;
	min.s32 	%r16, %r18, %r20;
	selp.b32 	%r20, %r20, %r16, %p8;
	selp.f32 	%f11, 0f7FC00000, %f10, %p8;
	add.s64 	%rd16, %rd1, %rd13;
	st.global.f32 	[%rd16], %f11;
	add.s32 	%r18, %r18, %r4;
	setp.lt.s32 	%p9, %r18, %r10;
	@%p9 bra 	$L__BB0_4;
$L__BB0_7:
	setp.eq.s64 	%p10, %rd6, 0;
	setp.ge.s32 	%p11, %r20, %r10;
	or.pred  	%p12, %p10, %p11;
	@%p12 bra 	$L__BB0_9;
	cvta.to.global.u64 	%rd17, %rd6;
	atom.global.min.s32 	%r17, [%rd17], %r20;
$L__BB0_9:
	ret;

}
	// .globl	efi_batch_f32
.visible .entry efi_batch_f32(
	.param .u64 .ptr .align 1 efi_batch_f32_param_0,
	.param .u64 .ptr .align 1 efi_batch_f32_param_1,
	.param .u64 .ptr .align 1 efi_batch_f32_param_2,
	.param .u64 .ptr .align 1 efi_batch_f32_param_3,
	.param .u32 efi_batch_f32_param_4,
	.param .u32 efi_batch_f32_param_5,
	.param .u32 efi_batch_f32_param_6,
	.param .u64 .ptr .align 1 efi_batch_f32_param_7
)
{
	.reg .pred 	%p<35>;
	.reg .b32 	%r<64>;
	.reg .b32 	%f<98>;
	.reg .b64 	%rd<44>;

	ld.param.u64 	%rd12, [efi_batch_f32_param_0];
	ld.param.u64 	%rd15, [efi_batch_f32_param_1];
	ld.param.u64 	%rd13, [efi_batch_f32_param_2];
	ld.param.u64 	%rd14, [efi_batch_f32_param_3];
	ld.param.u32 	%r38, [efi_batch_f32_param_4];
	ld.param.u32 	%r39, [efi_batch_f32_param_5];
	ld.param.u32 	%r40, [efi_batch_f32_param_6];
	ld.param.u64 	%rd16, [efi_batch_f32_param_7];
	cvta.to.global.u64 	%rd1, %rd16;
	cvta.to.global.u64 	%rd2, %rd15;
	cvta.to.global.u64 	%rd3, %rd12;
	mov.u32 	%r1, %ctaid.x;
	setp.ge.s32 	%p1, %r1, %r40;
	setp.lt.s32 	%p2, %r38, 1;
	setp.ge.s32 	%p3, %r39, %r38;
	or.pred  	%p4, %p1, %p3;
	or.pred  	%p5, %p4, %p2;
	@%p5 bra 	$L__BB1_24;
	cvta.to.global.u64 	%rd17, %rd13;
	cvta.to.global.u64 	%rd18, %rd14;
	mul.wide.u32 	%rd19, %r1, 4;
	add.s64 	%rd20, %rd17, %rd19;
	ld.global.nc.u32 	%r41, [%rd20];
	add.s64 	%rd21, %rd18, %rd19;
	ld.global.nc.f32 	%f1, [%rd21];
	setp.lt.s32 	%p6, %r41, 1;
	@%p6 bra 	$L__BB1_24;
	mul.lo.s32 	%r2, %r38, %r1;
	mov.u32 	%r3, %tid.x;
	setp.ge.s32 	%p7, %r3, %r39;
	@%p7 bra 	$L__BB1_5;
	mov.u32 	%r4, %ntid.x;
	mov.u32 	%r52, %r3;
$L__BB1_4:
	add.s32 	%r42, %r52, %r2;
	mul.wide.s32 	%rd22, %r42, 4;
	add.s64 	%rd23, %rd1, %rd22;
	mov.b32 	%r43, 2143289344;
	st.global.u32 	[%rd23], %r43;
	add.s32 	%r52, %r52, %r4;
	setp.lt.s32 	%p8, %r52, %r39;
	@%p8 bra 	$L__BB1_4;
$L__BB1_5:
	setp.ne.s32 	%p9, %r3, 0;
	@%p9 bra 	$L__BB1_24;
	mul.wide.s32 	%rd24, %r39, 4;
	add.s64 	%rd25, %rd3, %rd24;
	ld.global.f32 	%f92, [%rd25];
	ld.global.f32 	%f25, [%rd25+-4];
	sub.f32 	%f26, %f92, %f25;
	add.s64 	%rd26, %rd2, %rd24;
	ld.global.nc.f32 	%f27, [%rd26];
	mul.f32 	%f91, %f26, %f27;
	add.s32 	%r7, %r2, %r39;
	mul.wide.s32 	%rd27, %r7, 4;
	add.s64 	%rd28, %rd1, %rd27;
	st.global.f32 	[%rd28], %f91;
	add.s32 	%r57, %r39, 1;
	setp.ge.s32 	%p10, %r57, %r38;
	@%p10 bra 	$L__BB1_24;
	not.b32 	%r44, %r39;
	add.s32 	%r45, %r38, %r44;
	and.b32  	%r9, %r45, 3;
	setp.eq.s32 	%p11, %r9, 0;
	mov.u32 	%r63, %r39;
	@%p11 bra 	$L__BB1_13;
	add.s32 	%r56, %r39, 65;
	neg.s32 	%r55, %r9;
	add.s32 	%r54, %r7, 1;
	add.s64 	%rd4, %rd12, 260;
	add.s64 	%rd5, %rd3, 4;
	mov.u32 	%r53, %r39;
$L__BB1_9:
	.pragma "nounroll";
	mul.wide.s32 	%rd6, %r53, 4;
	add.s64 	%rd7, %rd5, %rd6;
	setp.ge.s32 	%p12, %r56, %r38;
	@%p12 bra 	$L__BB1_11;
	add.s64 	%rd29, %rd4, %rd6;
	// begin inline asm
	prefetch.global.L2 [%rd29];
	// end inline asm
	ld.global.f32 	%f92, [%rd7+-4];
$L__BB1_11:
	ld.global.f32 	%f8, [%rd7];
	mul.wide.s32 	%rd30, %r57, 4;
	add.s64 	%rd31, %rd2, %rd30;
	ld.global.nc.f32 	%f28, [%rd31];
	abs.f32 	%f29, %f8;
	setp.equ.f32 	%p13, %f29, 0f7F800000;
	abs.f32 	%f30, %f92;
	setp.equ.f32 	%p14, %f30, 0f7F800000;
	abs.f32 	%f32, %f28;
	setp.equ.f32 	%p15, %f32, 0f7F800000;
	sub.f32 	%f34, %f8, %f92;
	mul.f32 	%f35, %f34, %f28;
	sub.f32 	%f36, %f35, %f91;
	fma.rn.f32 	%f37, %f36, %f1, %f91;
	selp.f32 	%f38, %f91, %f37, %p15;
	selp.f32 	%f39, %f91, %f38, %p14;
	selp.f32 	%f91, %f91, %f39, %p13;
	mul.wide.s32 	%rd32, %r54, 4;
	add.s64 	%rd33, %rd1, %rd32;
	st.global.f32 	[%rd33], %f91;
	add.s32 	%r57, %r57, 1;
	add.s32 	%r56, %r56, 1;
	add.s32 	%r55, %r55, 1;
	setp.ne.s32 	%p16, %r55, 0;
	add.s32 	%r54, %r54, 1;
	add.s32 	%r53, %r53, 1;
	mov.f32 	%f92, %f8;
	@%p16 bra 	$L__BB1_9;
	add.s32 	%r63, %r56, -65;
	add.s32 	%r57, %r56, -64;
$L__BB1_13:
	sub.s32 	%r46, %r38, %r39;
	add.s32 	%r47, %r46, -2;
	setp.lt.u32 	%p17, %r47, 3;
	@%p17 bra 	$L__BB1_24;
	sub.s32 	%r62, %r57, %r38;
	add.s32 	%r61, %r57, 65;
	add.s32 	%r60, %r57, %r2;
$L__BB1_15:
	add.s32 	%r48, %r63, 65;
	setp.ge.s32 	%p18, %r48, %r38;
	@%p18 bra 	$L__BB1_17;
	mul.wide.s32 	%rd35, %r63, 4;
	add.s64 	%rd36, %rd12, %rd35;
	add.s64 	%rd34, %rd36, 260;
	// begin inline asm
	prefetch.global.L2 [%rd34];
	// end inline asm
$L__BB1_17:
	add.s32 	%r49, %r61, -65;
	mul.wide.s32 	%rd37, %r49, 4;
	add.s64 	%rd8, %rd3, %rd37;
	ld.global.f32 	%f95, [%rd8];
	mul.wide.s32 	%rd38, %r63, 4;
	add.s64 	%rd39, %rd3, %rd38;
	ld.global.f32 	%f40, [%rd39];
	add.s64 	%rd9, %rd2, %rd37;
	ld.global.nc.f32 	%f41, [%rd9];
	abs.f32 	%f42, %f95;
	setp.equ.f32 	%p19, %f42, 0f7F800000;
	abs.f32 	%f43, %f40;
	setp.equ.f32 	%p20, %f43, 0f7F800000;
	abs.f32 	%f45, %f41;
	setp.equ.f32 	%p21, %f45, 0f7F800000;
	sub.f32 	%f47, %f95, %f40;
	mul.f32 	%f48, %f47, %f41;
	sub.f32 	%f49, %f48, %f91;
	fma.rn.f32 	%f50, %f49, %f1, %f91;
	selp.f32 	%f51, %f91, %f50, %p21;
	selp.f32 	%f52, %f91, %f51, %p20;
	selp.f32 	%f13, %f91, %f52, %p19;
	mul.wide.s32 	%rd40, %r60, 4;
	add.s64 	%rd10, %rd1, %rd40;
	st.global.f32 	[%rd10], %f13;
	setp.ge.s32 	%p22, %r61, %r38;
	add.s64 	%rd11, %rd12, %rd37;
	@%p22 bra 	$L__BB1_19;
	add.s64 	%rd41, %rd11, 260;
	// begin inline asm
	prefetch.global.L2 [%rd41];
	// end inline asm
	ld.global.f32 	%f95, [%rd8];
$L__BB1_19:
	ld.global.f32 	%f96, [%rd8+4];
	ld.global.nc.f32 	%f53, [%rd9+4];
	abs.f32 	%f54, %f96;
	setp.equ.f32 	%p23, %f54, 0f7F800000;
	abs.f32 	%f55, %f95;
	setp.equ.f32 	%p24, %f55, 0f7F800000;
	abs.f32 	%f57, %f53;
	setp.equ.f32 	%p25, %f57, 0f7F800000;
	sub.f32 	%f59, %f96, %f95;
	mul.f32 	%f60, %f59, %f53;
	sub.f32 	%f61, %f60, %f13;
	fma.rn.f32 	%f62, %f61, %f1, %f13;
	selp.f32 	%f63, %f13, %f62, %p25;
	selp.f32 	%f64, %f13, %f63, %p24;
	selp.f32 	%f17, %f13, %f64, %p23;
	st.global.f32 	[%rd10+4], %f17;
	add.s32 	%r50, %r61, 1;
	setp.ge.s32 	%p26, %r50, %r38;
	@%p26 bra 	$L__BB1_21;
	add.s64 	%rd42, %rd11, 264;
	// begin inline asm
	prefetch.global.L2 [%rd42];
	// end inline asm
	ld.global.f32 	%f96, [%rd8+4];
$L__BB1_21:
	ld.global.f32 	%f97, [%rd8+8];
	ld.global.nc.f32 	%f65, [%rd9+8];
	abs.f32 	%f66, %f97;
	setp.equ.f32 	%p27, %f66, 0f7F800000;
	abs.f32 	%f67, %f96;
	setp.equ.f32 	%p28, %f67, 0f7F800000;
	abs.f32 	%f69, %f65;
	setp.equ.f32 	%p29, %f69, 0f7F800000;
	sub.f32 	%f71, %f97, %f96;
	mul.f32 	%f72, %f71, %f65;
	sub.f32 	%f73, %f72, %f17;
	fma.rn.f32 	%f74, %f73, %f1, %f17;
	selp.f32 	%f75, %f17, %f74, %p29;
	selp.f32 	%f76, %f17, %f75, %p28;
	selp.f32 	%f21, %f17, %f76, %p27;
	st.global.f32 	[%rd10+8], %f21;
	add.s32 	%r51, %r61, 2;
	setp.ge.s32 	%p30, %r51, %r38;
	@%p30 bra 	$L__BB1_23;
	add.s64 	%rd43, %rd11, 268;
	// begin inline asm
	prefetch.global.L2 [%rd43];
	// end inline asm
	ld.global.f32 	%f97, [%rd8+8];
$L__BB1_23:
	ld.global.f32 	%f77, [%rd8+12];
	ld.global.nc.f32 	%f78, [%rd9+12];
	abs.f32 	%f79, %f77;
	setp.equ.f32 	%p31, %f79, 0f7F800000;
	abs.f32 	%f80, %f97;
	setp.equ.f32 	%p32, %f80, 0f7F800000;
	abs.f32 	%f82, %f78;
	setp.equ.f32 	%p33, %f82, 0f7F800000;
	sub.f32 	%f84, %f77, %f97;
	mul.f32 	%f85, %f84, %f78;
	sub.f32 	%f86, %f85, %f21;
	fma.rn.f32 	%f87, %f86, %f1, %f21;
	selp.f32 	%f88, %f21, %f87, %p33;
	selp.f32 	%f89, %f21, %f88, %p32;
	selp.f32 	%f91, %f21, %f89, %p31;
	st.global.f32 	[%rd10+12], %f91;
	add.s32 	%r62, %r62, 4;
	add.s32 	%r35, %r61, 4;
	add.s32 	%r60, %r60, 4;
	setp.ne.s32 	%p34, %r62, 0;
	add.s32 	%r63, %r61, -62;
	mov.u32 	%r61, %r35;
	@%p34 bra 	$L__BB1_15;
$L__BB1_24:
	ret;

}
	// .globl	efi_batch_from_diff_f32
.visible .entry efi_batch_from_diff_f32(
	.param .u64 .ptr .align 1 efi_batch_from_diff_f32_param_0,
	.param .u64 .ptr .align 1 efi_batch_from_diff_f32_param_1,
	.param .u64 .ptr .align 1 efi_batch_from_diff_f32_param_2,
	.param .u32 efi_batch_from_diff_f32_param_3,
	.param .u32 efi_batch_from_diff_f32_param_4,
	.param .u32 efi_batch_from_diff_f32_param_5,
	.param .u64 .ptr .align 1 efi_batch_from_diff_f32_param_6
)
{
	.reg .pred 	%p<58>;
	.reg .b32 	%r<123>;
	.reg .b32 	%f<72>;
	.reg .b64 	%rd<46>;

	ld.param.u64 	%rd10, [efi_batch_from_diff_f32_param_0];
	ld.param.u64 	%rd11, [efi_batch_from_diff_f32_param_1];
	ld.param.u64 	%rd12, [efi_batch_from_diff_f32_param_2];
	ld.param.u32 	%r68, [efi_batch_from_diff_f32_param_3];
	ld.param.u32 	%r69, [efi_batch_from_diff_f32_param_4];
	ld.param.u32 	%r70, [efi_batch_from_diff_f32_param_5];
	ld.param.u64 	%rd13, [efi_batch_from_diff_f32_param_6];
	cvta.to.global.u64 	%rd1, %rd13;
	cvta.to.global.u64 	%rd2, %rd10;
	mov.u32 	%r71, %ctaid.x;
	mov.u32 	%r72, %ntid.x;
	mov.u32 	%r1, %tid.x;
	mad.lo.s32 	%r2, %r71, %r72, %r1;
	setp.ge.s32 	%p5, %r2, %r70;
	mov.pred 	%p57, 0;
	@%p5 bra 	$L__BB2_2;
	cvta.to.global.u64 	%rd14, %rd11;
	mul.wide.s32 	%rd15, %r2, 4;
	add.s64 	%rd16, %rd14, %rd15;
	ld.global.nc.u32 	%r73, [%rd16];
	setp.gt.s32 	%p57, %r73, 0;
$L__BB2_2:
	setp.gt.s32 	%p6, %r68, 0;
	and.pred  	%p7, %p6, %p57;
	setp.lt.s32 	%p8, %r69, %r68;
	and.pred  	%p3, %p8, %p7;
	mov.b32 	%r74, -1;
	vote.sync.ballot.b32 	%r3, %p3, %r74;
	setp.eq.s32 	%p10, %r3, 0;
	@%p10 bra 	$L__BB2_55;
	not.pred 	%p11, %p3;
	@%p11 bra 	$L__BB2_16;
	mul.lo.s32 	%r4, %r68, %r2;
	setp.lt.s32 	%p12, %r69, 1;
	@%p12 bra 	$L__BB2_16;
	and.b32  	%r5, %r69, 7;
	setp.lt.u32 	%p13, %r69, 8;
	mov.b32 	%r105, 0;
	@%p13 bra 	$L__BB2_8;
	and.b32  	%r105, %r69, 2147483640;
	neg.s32 	%r103, %r105;
	add.s64 	%rd3, %rd1, 16;
	mov.u32 	%r102, %r4;
$L__BB2_7:
	.pragma "nounroll";
	mul.wide.s32 	%rd17, %r102, 4;
	add.s64 	%rd18, %rd3, %rd17;
	mov.b32 	%r76, 2143289344;
	st.global.u32 	[%rd18+-16], %r76;
	st.global.u32 	[%rd18+-12], %r76;
	st.global.u32 	[%rd18+-8], %r76;
	st.global.u32 	[%rd18+-4], %r76;
	st.global.u32 	[%rd18], %r76;
	st.global.u32 	[%rd18+4], %r76;
	st.global.u32 	[%rd18+8], %r76;
	st.global.u32 	[%rd18+12], %r76;
	add.s32 	%r103, %r103, 8;
	add.s32 	%r102, %r102, 8;
	setp.ne.s32 	%p14, %r103, 0;
	@%p14 bra 	$L__BB2_7;
$L__BB2_8:
	setp.eq.s32 	%p15, %r5, 0;
	@%p15 bra 	$L__BB2_16;
	and.b32  	%r13, %r69, 3;
	setp.lt.u32 	%p16, %r5, 4;
	@%p16 bra 	$L__BB2_11;
	add.s32 	%r77, %r105, %r4;
	mul.wide.s32 	%rd19, %r77, 4;
	add.s64 	%rd20, %rd1, %rd19;
	mov.b32 	%r78, 2143289344;
	st.global.u32 	[%rd20], %r78;
	st.global.u32 	[%rd20+4], %r78;
	st.global.u32 	[%rd20+8], %r78;
	st.global.u32 	[%rd20+12], %r78;
	add.s32 	%r105, %r105, 4;
$L__BB2_11:
	setp.eq.s32 	%p17, %r13, 0;
	@%p17 bra 	$L__BB2_16;
	setp.eq.s32 	%p18, %r13, 1;
	@%p18 bra 	$L__BB2_14;
	add.s32 	%r79, %r105, %r4;
	mul.wide.s32 	%rd21, %r79, 4;
	add.s64 	%rd22, %rd1, %rd21;
	mov.b32 	%r80, 2143289344;
	st.global.u32 	[%rd22], %r80;
	st.global.u32 	[%rd22+4], %r80;
	add.s32 	%r105, %r105, 2;
$L__BB2_14:
	and.b32  	%r81, %r69, 1;
	setp.eq.b32 	%p19, %r81, 1;
	not.pred 	%p20, %p19;
	@%p20 bra 	$L__BB2_16;
	add.s32 	%r82, %r105, %r4;
	mul.wide.s32 	%rd23, %r82, 4;
	add.s64 	%rd24, %rd1, %rd23;
	mov.b32 	%r83, 2143289344;
	st.global.u32 	[%rd24], %r83;
$L__BB2_16:
	and.b32  	%r18, %r1, 31;
	brev.b32 	%r84, %r3;
	bfind.shiftamt.u32 	%r19, %r84;
	@%p11 bra 	$L__BB2_55;
	mul.lo.s32 	%r20, %r68, %r2;
	mul.wide.s32 	%rd25, %r69, 4;
	add.s64 	%rd26, %rd2, %rd25;
	ld.global.f32 	%f64, [%rd26];
	cvta.to.global.u64 	%rd27, %rd12;
	mul.wide.s32 	%rd28, %r2, 4;
	add.s64 	%rd29, %rd27, %rd28;
	ld.global.nc.f32 	%f2, [%rd29];
	add.s32 	%r21, %r20, %r69;
	mul.wide.s32 	%rd30, %r21, 4;
	add.s64 	%rd31, %rd1, %rd30;
	st.global.f32 	[%rd31], %f64;
	add.s32 	%r111, %r69, 1;
	setp.ge.s32 	%p22, %r111, %r68;
	@%p22 bra 	$L__BB2_55;
	not.b32 	%r85, %r69;
	add.s32 	%r86, %r68, %r85;
	and.b32  	%r23, %r86, 3;
	setp.eq.s32 	%p23, %r23, 0;
	mov.f32 	%f65, 0f00000000;
	mov.u32 	%r118, %r69;
	@%p23 bra 	$L__BB2_28;
	add.s32 	%r110, %r69, 129;
	neg.s32 	%r109, %r23;
	add.s32 	%r108, %r21, 1;
	add.s64 	%rd4, %rd10, 516;
	mov.f32 	%f65, 0f00000000;
	mov.u32 	%r107, %r69;
$L__BB2_20:
	.pragma "nounroll";
	setp.ne.s32 	%p24, %r18, %r19;
	mul.wide.s32 	%rd32, %r111, 4;
	add.s64 	%rd5, %rd2, %rd32;
	mul.wide.s32 	%rd33, %r107, 4;
	add.s64 	%rd6, %rd4, %rd33;
	setp.ge.s32 	%p25, %r110, %r68;
	or.pred  	%p26, %p24, %p25;
	@%p26 bra 	$L__BB2_22;
	// begin inline asm
	prefetch.global.L2 [%rd6];
	// end inline asm
$L__BB2_22:
	setp.ne.s32 	%p27, %r18, %r19;
	mov.b32 	%r112, 0;
	@%p27 bra 	$L__BB2_24;
	ld.global.u32 	%r112, [%rd5];
$L__BB2_24:
	shfl.sync.idx.b32	%r34|%p28, %r112, %r19, 31, %r3;
	and.b32  	%r88, %r34, 2139095040;
	setp.eq.s32 	%p29, %r88, 2139095040;
	@%p29 bra 	$L__BB2_26;
	mov.b32 	%f31, %r34;
	sub.f32 	%f32, %f31, %f64;
	fma.rn.f32 	%f33, %f2, %f32, 0f00000000;
	sub.f32 	%f34, %f33, %f65;
	add.f32 	%f5, %f64, %f34;
	sub.f32 	%f35, %f5, %f64;
	sub.f32 	%f65, %f35, %f34;
	mov.f32 	%f64, %f5;
$L__BB2_26:
	mul.wide.s32 	%rd35, %r108, 4;
	add.s64 	%rd36, %rd1, %rd35;
	st.global.f32 	[%rd36], %f64;
	add.s32 	%r111, %r111, 1;
	add.s32 	%r110, %r110, 1;
	add.s32 	%r109, %r109, 1;
	setp.ne.s32 	%p30, %r109, 0;
	add.s32 	%r108, %r108, 1;
	add.s32 	%r107, %r107, 1;
	@%p30 bra 	$L__BB2_20;
	add.s32 	%r118, %r110, -129;
	add.s32 	%r111, %r110, -128;
$L__BB2_28:
	sub.s32 	%r89, %r68, %r69;
	add.s32 	%r90, %r89, -2;
	setp.lt.u32 	%p31, %r90, 3;
	@%p31 bra 	$L__BB2_55;
	sub.s32 	%r117, %r111, %r68;
	add.s32 	%r116, %r111, 129;
	add.s32 	%r115, %r111, %r20;
$L__BB2_30:
	setp.ne.s32 	%p32, %r18, %r19;
	add.s32 	%r51, %r116, -129;
	add.s32 	%r91, %r118, 129;
	setp.ge.s32 	%p33, %r91, %r68;
	or.pred  	%p34, %p32, %p33;
	@%p34 bra 	$L__BB2_32;
	mul.wide.s32 	%rd38, %r118, 4;
	add.s64 	%rd39, %rd10, %rd38;
	add.s64 	%rd37, %rd39, 516;
	// begin inline asm
	prefetch.global.L2 [%rd37];
	// end inline asm
$L__BB2_32:
	setp.ne.s32 	%p35, %r18, %r19;
	mul.wide.s32 	%rd40, %r51, 4;
	add.s64 	%rd7, %rd2, %rd40;
	mov.b32 	%r119, 0;
	@%p35 bra 	$L__BB2_34;
	ld.global.u32 	%r119, [%rd7];
$L__BB2_34:
	shfl.sync.idx.b32	%r54|%p36, %r119, %r19, 31, %r3;
	and.b32  	%r93, %r54, 2139095040;
	setp.eq.s32 	%p37, %r93, 2139095040;
	@%p37 bra 	$L__BB2_36;
	mov.b32 	%f36, %r54;
	sub.f32 	%f37, %f36, %f64;
	fma.rn.f32 	%f38, %f2, %f37, 0f00000000;
	sub.f32 	%f39, %f38, %f65;
	add.f32 	%f13, %f64, %f39;
	sub.f32 	%f40, %f13, %f64;
	sub.f32 	%f65, %f40, %f39;
	mov.f32 	%f64, %f13;
$L__BB2_36:
	setp.ne.s32 	%p38, %r18, %r19;
	mul.wide.s32 	%rd41, %r115, 4;
	add.s64 	%rd8, %rd1, %rd41;
	st.global.f32 	[%rd8], %f64;
	setp.ge.s32 	%p39, %r116, %r68;
	add.s64 	%rd9, %rd10, %rd40;
	or.pred  	%p40, %p38, %p39;
	@%p40 bra 	$L__BB2_38;
	add.s64 	%rd43, %rd9, 516;
	// begin inline asm
	prefetch.global.L2 [%rd43];
	// end inline asm
$L__BB2_38:
	setp.ne.s32 	%p41, %r18, %r19;
	mov.b32 	%r120, 0;
	@%p41 bra 	$L__BB2_40;
	ld.global.u32 	%r120, [%rd7+4];
$L__BB2_40:
	shfl.sync.idx.b32	%r57|%p42, %r120, %r19, 31, %r3;
	and.b32  	%r95, %r57, 2139095040;
	setp.eq.s32 	%p43, %r95, 2139095040;
	@%p43 bra 	$L__BB2_42;
	mov.b32 	%f41, %r57;
	sub.f32 	%f42, %f41, %f64;
	fma.rn.f32 	%f43, %f2, %f42, 0f00000000;
	sub.f32 	%f44, %f43, %f65;
	add.f32 	%f17, %f64, %f44;
	sub.f32 	%f45, %f17, %f64;
	sub.f32 	%f65, %f45, %f44;
	mov.f32 	%f64, %f17;
$L__BB2_42:
	setp.ne.s32 	%p44, %r18, %r19;
	st.global.f32 	[%rd8+4], %f64;
	add.s32 	%r96, %r116, 1;
	setp.ge.s32 	%p45, %r96, %r68;
	or.pred  	%p46, %p44, %p45;
	@%p46 bra 	$L__BB2_44;
	add.s64 	%rd44, %rd9, 520;
	// begin inline asm
	prefetch.global.L2 [%rd44];
	// end inline asm
$L__BB2_44:
	setp.ne.s32 	%p47, %r18, %r19;
	mov.b32 	%r121, 0;
	@%p47 bra 	$L__BB2_46;
	ld.global.u32 	%r121, [%rd7+8];
$L__BB2_46:
	shfl.sync.idx.b32	%r60|%p48, %r121, %r19, 31, %r3;
	and.b32  	%r98, %r60, 2139095040;
	setp.eq.s32 	%p49, %r98, 2139095040;
	@%p49 bra 	$L__BB2_48;
	mov.b32 	%f46, %r60;
	sub.f32 	%f47, %f46, %f64;
	fma.rn.f32 	%f48, %f2, %f47, 0f00000000;
	sub.f32 	%f49, %f48, %f65;
	add.f32 	%f21, %f64, %f49;
	sub.f32 	%f50, %f21, %f64;
	sub.f32 	%f65, %f50, %f49;
	mov.f32 	%f64, %f21;
$L__BB2_48:
	setp.ne.s32 	%p50, %r18, %r19;
	st.global.f32 	[%rd8+8], %f64;
	add.s32 	%r99, %r116, 2;
	setp.ge.s32 	%p51, %r99, %r68;
	or.pred  	%p52, %p50, %p51;
	@%p52 bra 	$L__BB2_50;
	add.s64 	%rd45, %rd9, 524;
	// begin inline asm
	prefetch.global.L2 [%rd45];
	// end inline asm
$L__BB2_50:
	setp.ne.s32 	%p53, %r18, %r19;
	mov.b32 	%r122, 0;
	@%p53 bra 	$L__BB2_52;
	ld.global.u32 	%r122, [%rd7+12];
$L__BB2_52:
	shfl.sync.idx.b32	%r63|%p54, %r122, %r19, 31, %r3;
	and.b32  	%r101, %r63, 2139095040;
	setp.eq.s32 	%p55, %r101, 2139095040;
	@%p55 bra 	$L__BB2_54;
	mov.b32 	%f51, %r63;
	sub.f32 	%f52, %f51, %f64;
	fma.rn.f32 	%f53, %f2, %f52, 0f00000000;
	sub.f32 	%f54, %f53, %f65;
	add.f32 	%f25, %f64, %f54;
	sub.f32 	%f55, %f25, %f64;
	sub.f32 	%f65, %f55, %f54;
	mov.f32 	%f64, %f25;
$L__BB2_54:
	st.global.f32 	[%rd8+12], %f64;
	add.s32 	%r117, %r117, 4;
	add.s32 	%r65, %r116, 4;
	add.s32 	%r115, %r115, 4;
	setp.ne.s32 	%p56, %r117, 0;
	add.s32 	%r118, %r116, -126;
	mov.u32 	%r116, %r65;
	@%p56 bra 	$L__BB2_30;
$L__BB2_55:
	ret;

}
	// .globl	efi_many_series_one_param_f32
.visible .entry efi_many_series_one_param_f32(
	.param .u64 .ptr .align 1 efi_many_series_one_param_f32_param_0,
	.param .u64 .ptr .align 1 efi_many_series_one_param_f32_param_1,
	.param .u64 .ptr .align 1 efi_many_series_one_param_f32_param_2,
	.param .u32 efi_many_series_one_param_f32_param_3,
	.param .f32 efi_many_series_one_param_f32_param_4,
	.param .u32 efi_many_series_one_param_f32_param_5,
	.param .u32 efi_many_series_one_param_f32_param_6,
	.param .u64 .ptr .align 1 efi_many_series_one_param_f32_param_7
)
{
	.reg .pred 	%p<58>;
	.reg .b32 	%r<137>;
	.reg .b32 	%f<127>;
	.reg .b64 	%rd<102>;

	ld.param.u64 	%rd14, [efi_many_series_one_param_f32_param_0];
	ld.param.u64 	%rd15, [efi_many_series_one_param_f32_param_1];
	ld.param.u64 	%rd16, [efi_many_series_one_param_f32_param_2];
	ld.param.u32 	%r75, [efi_many_series_one_param_f32_param_3];
	ld.param.f32 	%f46, [efi_many_series_one_param_f32_param_4];
	ld.param.u32 	%r73, [efi_many_series_one_param_f32_param_5];
	ld.param.u32 	%r74, [efi_many_series_one_param_f32_param_6];
	ld.param.u64 	%rd17, [efi_many_series_one_param_f32_param_7];
	cvta.to.global.u64 	%rd1, %rd17;
	cvta.to.global.u64 	%rd2, %rd15;
	cvta.to.global.u64 	%rd3, %rd14;
	mov.u32 	%r76, %ctaid.x;
	mov.u32 	%r77, %ntid.x;
	mov.u32 	%r78, %tid.x;
	mad.lo.s32 	%r1, %r76, %r77, %r78;
	setp.ge.s32 	%p1, %r1, %r73;
	min.s32 	%r79, %r74, %r75;
	setp.lt.s32 	%p2, %r79, 1;
	or.pred  	%p3, %p2, %p1;
	@%p3 bra 	$L__BB3_52;
	cvta.to.global.u64 	%rd18, %rd16;
	mul.wide.s32 	%rd19, %r1, 4;
	add.s64 	%rd20, %rd18, %rd19;
	ld.global.nc.u32 	%r2, [%rd20];
	setp.lt.s32 	%p4, %r2, 1;
	setp.ge.s32 	%p5, %r2, %r74;
	or.pred  	%p6, %p4, %p5;
	@%p6 bra 	$L__BB3_41;
	add.s32 	%r81, %r2, -1;
	and.b32  	%r3, %r2, 7;
	setp.lt.u32 	%p7, %r81, 7;
	mov.b32 	%r117, 0;
	@%p7 bra 	$L__BB3_5;
	and.b32  	%r117, %r2, 2147483640;
	neg.s32 	%r116, %r117;
	shl.b32 	%r6, %r73, 3;
	mul.wide.s32 	%rd23, %r73, 4;
	mov.u32 	%r115, %r1;
$L__BB3_4:
	.pragma "nounroll";
	mul.wide.s32 	%rd21, %r115, 4;
	add.s64 	%rd22, %rd1, %rd21;
	mov.b32 	%r82, 2143289344;
	st.global.u32 	[%rd22], %r82;
	add.s64 	%rd24, %rd22, %rd23;
	st.global.u32 	[%rd24], %r82;
	add.s64 	%rd25, %rd24, %rd23;
	st.global.u32 	[%rd25], %r82;
	add.s64 	%rd26, %rd25, %rd23;
	st.global.u32 	[%rd26], %r82;
	add.s64 	%rd27, %rd26, %rd23;
	st.global.u32 	[%rd27], %r82;
	add.s64 	%rd28, %rd27, %rd23;
	st.global.u32 	[%rd28], %r82;
	add.s64 	%rd29, %rd28, %rd23;
	st.global.u32 	[%rd29], %r82;
	add.s64 	%rd30, %rd29, %rd23;
	st.global.u32 	[%rd30], %r82;
	add.s32 	%r116, %r116, 8;
	add.s32 	%r115, %r115, %r6;
	setp.ne.s32 	%p8, %r116, 0;
	@%p8 bra 	$L__BB3_4;
$L__BB3_5:
	setp.eq.s32 	%p9, %r3, 0;
	@%p9 bra 	$L__BB3_13;
	and.b32  	%r20, %r2, 3;
	setp.lt.u32 	%p10, %r3, 4;
	@%p10 bra 	$L__BB3_8;
	mad.lo.s32 	%r83, %r117, %r73, %r1;
	mul.wide.s32 	%rd31, %r83, 4;
	add.s64 	%rd32, %rd1, %rd31;
	mov.b32 	%r84, 2143289344;
	st.global.u32 	[%rd32], %r84;
	mul.wide.s32 	%rd33, %r73, 4;
	add.s64 	%rd34, %rd32, %rd33;
	st.global.u32 	[%rd34], %r84;
	add.s64 	%rd35, %rd34, %rd33;
	st.global.u32 	[%rd35], %r84;
	add.s64 	%rd36, %rd35, %rd33;
	st.global.u32 	[%rd36], %r84;
	add.s32 	%r117, %r117, 4;
$L__BB3_8:
	setp.eq.s32 	%p11, %r20, 0;
	@%p11 bra 	$L__BB3_13;
	setp.eq.s32 	%p12, %r20, 1;
	@%p12 bra 	$L__BB3_11;
	mad.lo.s32 	%r85, %r117, %r73, %r1;
	mul.wide.s32 	%rd37, %r85, 4;
	add.s64 	%rd38, %rd1, %rd37;
	mov.b32 	%r86, 2143289344;
	st.global.u32 	[%rd38], %r86;
	mul.wide.s32 	%rd39, %r73, 4;
	add.s64 	%rd40, %rd38, %rd39;
	st.global.u32 	[%rd40], %r86;
	add.s32 	%r117, %r117, 2;
$L__BB3_11:
	and.b32  	%r87, %r2, 1;
	setp.eq.b32 	%p13, %r87, 1;
	not.pred 	%p14, %p13;
	@%p14 bra 	$L__BB3_13;
	mad.lo.s32 	%r88, %r117, %r73, %r1;
	mul.wide.s32 	%rd41, %r88, 4;
	add.s64 	%rd42, %rd1, %rd41;
	mov.b32 	%r89, 2143289344;
	st.global.u32 	[%rd42], %r89;
$L__BB3_13:
	mul.lo.s32 	%r90, %r2, %r73;
	add.s32 	%r121, %r90, %r1;
	mul.wide.s32 	%rd43, %r121, 4;
	add.s64 	%rd44, %rd3, %rd43;
	ld.global.f32 	%f47, [%rd44];
	sub.s32 	%r91, %r90, %r73;
	add.s32 	%r92, %r91, %r1;
	mul.wide.s32 	%rd45, %r92, 4;
	add.s64 	%rd46, %rd3, %rd45;
	ld.global.f32 	%f48, [%rd46];
	add.s64 	%rd47, %rd2, %rd43;
	ld.global.f32 	%f49, [%rd47];
	sub.f32 	%f50, %f47, %f48;
	fma.rn.f32 	%f116, %f50, %f49, 0f00000000;
	add.s64 	%rd48, %rd1, %rd43;
	st.global.f32 	[%rd48], %f116;
	add.s32 	%r125, %r2, 1;
	setp.ge.u32 	%p15, %r125, %r74;
	@%p15 bra 	$L__BB3_52;
	not.b32 	%r93, %r2;
	add.s32 	%r94, %r74, %r93;
	and.b32  	%r27, %r94, 3;
	setp.eq.s32 	%p16, %r27, 0;
	mov.f32 	%f117, 0f00000000;
	mov.u32 	%r133, %r2;
	@%p16 bra 	$L__BB3_22;
	add.s32 	%r124, %r2, 65;
	neg.s32 	%r123, %r27;
	mad.lo.s32 	%r122, %r73, %r125, %r1;
	mad.lo.s32 	%r120, %r73, %r124, %r1;
	mov.f32 	%f117, 0f00000000;
$L__BB3_16:
	.pragma "nounroll";
	setp.ge.s32 	%p17, %r124, %r74;
	@%p17 bra 	$L__BB3_18;
	mul.wide.s32 	%rd51, %r120, 4;
	add.s64 	%rd49, %rd14, %rd51;
	// begin inline asm
	prefetch.global.L2 [%rd49];
	// end inline asm
	add.s64 	%rd50, %rd15, %rd51;
	// begin inline asm
	prefetch.global.L2 [%rd50];
	// end inline asm
$L__BB3_18:
	cvta.to.global.u64 	%rd52, %rd14;
	mul.wide.s32 	%rd53, %r122, 4;
	add.s64 	%rd54, %rd52, %rd53;
	ld.global.f32 	%f4, [%rd54];
	mul.wide.s32 	%rd55, %r121, 4;
	add.s64 	%rd56, %rd52, %rd55;
	ld.global.f32 	%f5, [%rd56];
	add.s64 	%rd57, %rd2, %rd53;
	ld.global.f32 	%f6, [%rd57];
	abs.f32 	%f53, %f4;
	setp.equ.f32 	%p18, %f53, 0f7F800000;
	abs.f32 	%f54, %f5;
	setp.equ.f32 	%p19, %f54, 0f7F800000;
	or.pred  	%p20, %p18, %p19;
	abs.f32 	%f56, %f6;
	setp.equ.f32 	%p21, %f56, 0f7F800000;
	or.pred  	%p22, %p20, %p21;
	@%p22 bra 	$L__BB3_20;
	sub.f32 	%f58, %f4, %f5;
	fma.rn.f32 	%f59, %f58, %f6, 0f00000000;
	sub.f32 	%f60, %f59, %f116;
	fma.rn.f32 	%f61, %f46, %f60, 0f00000000;
	sub.f32 	%f62, %f61, %f117;
	add.f32 	%f7, %f116, %f62;
	sub.f32 	%f63, %f7, %f116;
	sub.f32 	%f117, %f63, %f62;
	mov.f32 	%f116, %f7;
$L__BB3_20:
	add.s64 	%rd59, %rd1, %rd53;
	st.global.f32 	[%rd59], %f116;
	add.s32 	%r124, %r124, 1;
	add.s32 	%r123, %r123, 1;
	setp.ne.s32 	%p23, %r123, 0;
	add.s32 	%r122, %r122, %r73;
	add.s32 	%r121, %r121, %r73;
	add.s32 	%r120, %r120, %r73;
	@%p23 bra 	$L__BB3_16;
	add.s32 	%r133, %r124, -65;
	add.s32 	%r125, %r124, -64;
$L__BB3_22:
	sub.s32 	%r95, %r74, %r2;
	add.s32 	%r96, %r95, -2;
	setp.lt.u32 	%p24, %r96, 3;
	@%p24 bra 	$L__BB3_52;
	sub.s32 	%r132, %r125, %r74;
	add.s32 	%r131, %r125, 65;
	add.s32 	%r97, %r125, 66;
	mad.lo.s32 	%r130, %r73, %r97, %r1;
	add.s32 	%r98, %r125, 67;
	mad.lo.s32 	%r129, %r73, %r98, %r1;
	mad.lo.s32 	%r128, %r73, %r131, %r1;
	mad.lo.s32 	%r127, %r125, %r73, %r1;
$L__BB3_24:
	add.s32 	%r59, %r133, 65;
	setp.ge.s32 	%p25, %r59, %r74;
	@%p25 bra 	$L__BB3_26;
	mad.lo.s32 	%r99, %r59, %r73, %r1;
	mul.wide.s32 	%rd62, %r99, 4;
	add.s64 	%rd60, %rd14, %rd62;
	// begin inline asm
	prefetch.global.L2 [%rd60];
	// end inline asm
	add.s64 	%rd61, %rd15, %rd62;
	// begin inline asm
	prefetch.global.L2 [%rd61];
	// end inline asm
$L__BB3_26:
	cvta.to.global.u64 	%rd63, %rd14;
	mul.wide.s32 	%rd64, %r127, 4;
	add.s64 	%rd4, %rd63, %rd64;
	ld.global.f32 	%f118, [%rd4];
	mad.lo.s32 	%r100, %r133, %r73, %r1;
	mul.wide.s32 	%rd65, %r100, 4;
	add.s64 	%rd66, %rd63, %rd65;
	ld.global.f32 	%f16, [%rd66];
	add.s64 	%rd5, %rd2, %rd64;
	ld.global.f32 	%f17, [%rd5];
	abs.f32 	%f64, %f118;
	setp.equ.f32 	%p26, %f64, 0f7F800000;
	abs.f32 	%f65, %f16;
	setp.equ.f32 	%p27, %f65, 0f7F800000;
	or.pred  	%p28, %p26, %p27;
	abs.f32 	%f67, %f17;
	setp.equ.f32 	%p29, %f67, 0f7F800000;
	or.pred  	%p30, %p28, %p29;
	@%p30 bra 	$L__BB3_28;
	sub.f32 	%f69, %f118, %f16;
	fma.rn.f32 	%f70, %f69, %f17, 0f00000000;
	sub.f32 	%f71, %f70, %f116;
	fma.rn.f32 	%f72, %f46, %f71, 0f00000000;
	sub.f32 	%f73, %f72, %f117;
	add.f32 	%f18, %f116, %f73;
	sub.f32 	%f74, %f18, %f116;
	sub.f32 	%f117, %f74, %f73;
	mov.f32 	%f116, %f18;
$L__BB3_28:
	add.s64 	%rd6, %rd1, %rd64;
	st.global.f32 	[%rd6], %f116;
	setp.ge.s32 	%p31, %r131, %r74;
	@%p31 bra 	$L__BB3_30;
	mul.wide.s32 	%rd70, %r128, 4;
	add.s64 	%rd68, %rd14, %rd70;
	// begin inline asm
	prefetch.global.L2 [%rd68];
	// end inline asm
	add.s64 	%rd69, %rd15, %rd70;
	// begin inline asm
	prefetch.global.L2 [%rd69];
	// end inline asm
	ld.global.f32 	%f118, [%rd4];
$L__BB3_30:
	mul.wide.s32 	%rd7, %r73, 4;
	add.s64 	%rd8, %rd4, %rd7;
	ld.global.f32 	%f121, [%rd8];
	add.s64 	%rd9, %rd5, %rd7;
	ld.global.f32 	%f25, [%rd9];
	abs.f32 	%f75, %f121;
	setp.equ.f32 	%p32, %f75, 0f7F800000;
	abs.f32 	%f76, %f118;
	setp.equ.f32 	%p33, %f76, 0f7F800000;
	or.pred  	%p34, %p32, %p33;
	abs.f32 	%f78, %f25;
	setp.equ.f32 	%p35, %f78, 0f7F800000;
	or.pred  	%p36, %p34, %p35;
	@%p36 bra 	$L__BB3_32;
	sub.f32 	%f80, %f121, %f118;
	fma.rn.f32 	%f81, %f80, %f25, 0f00000000;
	sub.f32 	%f82, %f81, %f116;
	fma.rn.f32 	%f83, %f46, %f82, 0f00000000;
	sub.f32 	%f84, %f83, %f117;
	add.f32 	%f26, %f116, %f84;
	sub.f32 	%f85, %f26, %f116;
	sub.f32 	%f117, %f85, %f84;
	mov.f32 	%f116, %f26;
$L__BB3_32:
	add.s64 	%rd10, %rd6, %rd7;
	st.global.f32 	[%rd10], %f116;
	add.s32 	%r101, %r131, 1;
	setp.ge.s32 	%p37, %r101, %r74;
	@%p37 bra 	$L__BB3_34;
	mul.wide.s32 	%rd73, %r130, 4;
	add.s64 	%rd71, %rd14, %rd73;
	// begin inline asm
	prefetch.global.L2 [%rd71];
	// end inline asm
	add.s64 	%rd72, %rd15, %rd73;
	// begin inline asm
	prefetch.global.L2 [%rd72];
	// end inline asm
	ld.global.f32 	%f121, [%rd8];
$L__BB3_34:
	add.s64 	%rd11, %rd8, %rd7;
	ld.global.f32 	%f124, [%rd11];
	add.s64 	%rd12, %rd9, %rd7;
	ld.global.f32 	%f33, [%rd12];
	abs.f32 	%f86, %f124;
	setp.equ.f32 	%p38, %f86, 0f7F800000;
	abs.f32 	%f87, %f121;
	setp.equ.f32 	%p39, %f87, 0f7F800000;
	or.pred  	%p40, %p38, %p39;
	abs.f32 	%f89, %f33;
	setp.equ.f32 	%p41, %f89, 0f7F800000;
	or.pred  	%p42, %p40, %p41;
	@%p42 bra 	$L__BB3_36;
	sub.f32 	%f91, %f124, %f121;
	fma.rn.f32 	%f92, %f91, %f33, 0f00000000;
	sub.f32 	%f93, %f92, %f116;
	fma.rn.f32 	%f94, %f46, %f93, 0f00000000;
	sub.f32 	%f95, %f94, %f117;
	add.f32 	%f34, %f116, %f95;
	sub.f32 	%f96, %f34, %f116;
	sub.f32 	%f117, %f96, %f95;
	mov.f32 	%f116, %f34;
$L__BB3_36:
	add.s64 	%rd13, %rd10, %rd7;
	st.global.f32 	[%rd13], %f116;
	add.s32 	%r102, %r131, 2;
	setp.ge.s32 	%p43, %r102, %r74;
	@%p43 bra 	$L__BB3_38;
	mul.wide.s32 	%rd76, %r129, 4;
	add.s64 	%rd74, %rd14, %rd76;
	// begin inline asm
	prefetch.global.L2 [%rd74];
	// end inline asm
	add.s64 	%rd75, %rd15, %rd76;
	// begin inline asm
	prefetch.global.L2 [%rd75];
	// end inline asm
	ld.global.f32 	%f124, [%rd11];
$L__BB3_38:
	add.s64 	%rd77, %rd11, %rd7;
	ld.global.f32 	%f40, [%rd77];
	add.s64 	%rd78, %rd12, %rd7;
	ld.global.f32 	%f41, [%rd78];
	abs.f32 	%f97, %f40;
	setp.equ.f32 	%p44, %f97, 0f7F800000;
	abs.f32 	%f98, %f124;
	setp.equ.f32 	%p45, %f98, 0f7F800000;
	or.pred  	%p46, %p44, %p45;
	abs.f32 	%f100, %f41;
	setp.equ.f32 	%p47, %f100, 0f7F800000;
	or.pred  	%p48, %p46, %p47;
	@%p48 bra 	$L__BB3_40;
	sub.f32 	%f102, %f40, %f124;
	fma.rn.f32 	%f103, %f102, %f41, 0f00000000;
	sub.f32 	%f104, %f103, %f116;
	fma.rn.f32 	%f105, %f46, %f104, 0f00000000;
	sub.f32 	%f106, %f105, %f117;
	add.f32 	%f42, %f116, %f106;
	sub.f32 	%f107, %f42, %f116;
	sub.f32 	%f117, %f107, %f106;
	mov.f32 	%f116, %f42;
$L__BB3_40:
	add.s64 	%rd79, %rd13, %rd7;
	st.global.f32 	[%rd79], %f116;
	add.s32 	%r132, %r132, 4;
	add.s32 	%r61, %r131, 4;
	shl.b32 	%r103, %r73, 2;
	add.s32 	%r130, %r130, %r103;
	add.s32 	%r129, %r129, %r103;
	add.s32 	%r128, %r128, %r103;
	add.s32 	%r127, %r127, %r103;
	setp.eq.s32 	%p49, %r132, 0;
	add.s32 	%r133, %r131, -62;
	mov.u32 	%r131, %r61;
	@%p49 bra 	$L__BB3_52;
	bra.uni 	$L__BB3_24;
$L__BB3_41:
	and.b32  	%r7, %r74, 7;
	setp.lt.u32 	%p50, %r74, 8;
	mov.b32 	%r135, 0;
	@%p50 bra 	$L__BB3_44;
	and.b32  	%r135, %r74, 2147483640;
	neg.s32 	%r114, %r135;
	shl.b32 	%r10, %r73, 3;
	mul.wide.s32 	%rd82, %r73, 4;
	mov.u32 	%r113, %r1;
$L__BB3_43:
	.pragma "nounroll";
	mul.wide.s32 	%rd80, %r113, 4;
	add.s64 	%rd81, %rd1, %rd80;
	mov.b32 	%r105, 2143289344;
	st.global.u32 	[%rd81], %r105;
	add.s64 	%rd83, %rd81, %rd82;
	st.global.u32 	[%rd83], %r105;
	add.s64 	%rd84, %rd83, %rd82;
	st.global.u32 	[%rd84], %r105;
	add.s64 	%rd85, %rd84, %rd82;
	st.global.u32 	[%rd85], %r105;
	add.s64 	%rd86, %rd85, %rd82;
	st.global.u32 	[%rd86], %r105;
	add.s64 	%rd87, %rd86, %rd82;
	st.global.u32 	[%rd87], %r105;
	add.s64 	%rd88, %rd87, %rd82;
	st.global.u32 	[%rd88], %r105;
	add.s64 	%rd89, %rd88, %rd82;
	st.global.u32 	[%rd89], %r105;
	add.s32 	%r114, %r114, 8;
	add.s32 	%r113, %r113, %r10;
	setp.eq.s32 	%p51, %r114, 0;
	@%p51 bra 	$L__BB3_44;
	bra.uni 	$L__BB3_43;
$L__BB3_44:
	setp.eq.s32 	%p52, %r7, 0;
	@%p52 bra 	$L__BB3_52;
	and.b32  	%r68, %r74, 3;
	setp.lt.u32 	%p53, %r7, 4;
	@%p53 bra 	$L__BB3_47;
	mad.lo.s32 	%r106, %r135, %r73, %r1;
	mul.wide.s32 	%rd90, %r106, 4;
	add.s64 	%rd91, %rd1, %rd90;
	mov.b32 	%r107, 2143289344;
	st.global.u32 	[%rd91], %r107;
	mul.wide.s32 	%rd92, %r73, 4;
	add.s64 	%rd93, %rd91, %rd92;
	st.global.u32 	[%rd93], %r107;
	add.s64 	%rd94, %rd93, %rd92;
	st.global.u32 	[%rd94], %r107;
	add.s64 	%rd95, %rd94, %rd92;
	st.global.u32 	[%rd95], %r107;
	add.s32 	%r135, %r135, 4;
$L__BB3_47:
	setp.eq.s32 	%p54, %r68, 0;
	@%p54 bra 	$L__BB3_52;
	setp.eq.s32 	%p55, %r68, 1;
	@%p55 bra 	$L__BB3_50;
	mad.lo.s32 	%r108, %r135, %r73, %r1;
	mul.wide.s32 	%rd96, %r108, 4;
	add.s64 	%rd97, %rd1, %rd96;
	mov.b32 	%r109, 2143289344;
	st.global.u32 	[%rd97], %r109;
	mul.wide.s32 	%rd98, %r73, 4;
	add.s64 	%rd99, %rd97, %rd98;
	st.global.u32 	[%rd99], %r109;
	add.s32 	%r135, %r135, 2;
$L__BB3_50:
	and.b32  	%r110, %r74, 1;
	setp.eq.b32 	%p56, %r110, 1;
	not.pred 	%p57, %p56;
	@%p57 bra 	$L__BB3_52;
	mad.lo.s32 	%r111, %r135, %r73, %r1;
	mul.wide.s32 	%rd100, %r111, 4;
	add.s64 	%rd101, %rd1, %rd100;
	mov.b32 	%r112, 2143289344;
	st.global.u32 	[%rd101], %r112;
$L__BB3_52:
	ret;

}
	// .globl	efi_one_series_many_params_from_diff_tm_f32
.visible .entry efi_one_series_many_params_from_diff_tm_f32(
	.param .u64 .ptr .align 1 efi_one_series_many_params_from_diff_tm_f32_param_0,
	.param .u64 .ptr .align 1 efi_one_series_many_params_from_diff_tm_f32_param_1,
	.param .u64 .ptr .align 1 efi_one_series_many_params_from_diff_tm_f32_param_2,
	.param .u32 efi_one_series_many_params_from_diff_tm_f32_param_3,
	.param .u32 efi_one_series_many_params_from_diff_tm_f32_param_4,
	.param .u32 efi_one_series_many_params_from_diff_tm_f32_param_5,
	.param .u64 .ptr .align 1 efi_one_series_many_params_from_diff_tm_f32_param_6
)
{
	.reg .pred 	%p<55>;
	.reg .b32 	%r<123>;
	.reg .b32 	%f<72>;
	.reg .b64 	%rd<63>;

	ld.param.u64 	%rd12, [efi_one_series_many_params_from_diff_tm_f32_param_0];
	ld.param.u64 	%rd13, [efi_one_series_many_params_from_diff_tm_f32_param_1];
	ld.param.u64 	%rd14, [efi_one_series_many_params_from_diff_tm_f32_param_2];
	ld.param.u32 	%r67, [efi_one_series_many_params_from_diff_tm_f32_param_3];
	ld.param.u32 	%r68, [efi_one_series_many_params_from_diff_tm_f32_param_4];
	ld.param.u32 	%r69, [efi_one_series_many_params_from_diff_tm_f32_param_5];
	ld.param.u64 	%rd15, [efi_one_series_many_params_from_diff_tm_f32_param_6];
	cvta.to.global.u64 	%rd1, %rd15;
	cvta.to.global.u64 	%rd2, %rd12;
	mov.u32 	%r70, %ctaid.x;
	mov.u32 	%r71, %ntid.x;
	mov.u32 	%r1, %tid.x;
	mad.lo.s32 	%r2, %r70, %r71, %r1;
	setp.ge.s32 	%p4, %r2, %r69;
	mov.pred 	%p54, 0;
	@%p4 bra 	$L__BB4_2;
	cvta.to.global.u64 	%rd16, %rd13;
	mul.wide.s32 	%rd17, %r2, 4;
	add.s64 	%rd18, %rd16, %rd17;
	ld.global.nc.u32 	%r72, [%rd18];
	setp.gt.s32 	%p54, %r72, 0;
$L__BB4_2:
	mov.b32 	%r73, -1;
	vote.sync.ballot.b32 	%r3, %p54, %r73;
	setp.eq.s32 	%p6, %r3, 0;
	@%p6 bra 	$L__BB4_54;
	setp.lt.s32 	%p7, %r68, 1;
	not.pred 	%p8, %p54;
	or.pred  	%p9, %p8, %p7;
	@%p9 bra 	$L__BB4_15;
	and.b32  	%r4, %r68, 7;
	setp.lt.u32 	%p10, %r68, 8;
	mov.b32 	%r105, 0;
	@%p10 bra 	$L__BB4_7;
	and.b32  	%r105, %r68, 2147483640;
	neg.s32 	%r103, %r105;
	shl.b32 	%r7, %r69, 3;
	mul.wide.s32 	%rd21, %r69, 4;
	mov.u32 	%r102, %r2;
$L__BB4_6:
	.pragma "nounroll";
	mul.wide.s32 	%rd19, %r102, 4;
	add.s64 	%rd20, %rd1, %rd19;
	mov.b32 	%r75, 2143289344;
	st.global.u32 	[%rd20], %r75;
	add.s64 	%rd22, %rd20, %rd21;
	st.global.u32 	[%rd22], %r75;
	add.s64 	%rd23, %rd22, %rd21;
	st.global.u32 	[%rd23], %r75;
	add.s64 	%rd24, %rd23, %rd21;
	st.global.u32 	[%rd24], %r75;
	add.s64 	%rd25, %rd24, %rd21;
	st.global.u32 	[%rd25], %r75;
	add.s64 	%rd26, %rd25, %rd21;
	st.global.u32 	[%rd26], %r75;
	add.s64 	%rd27, %rd26, %rd21;
	st.global.u32 	[%rd27], %r75;
	add.s64 	%rd28, %rd27, %rd21;
	st.global.u32 	[%rd28], %r75;
	add.s32 	%r103, %r103, 8;
	add.s32 	%r102, %r102, %r7;
	setp.ne.s32 	%p11, %r103, 0;
	@%p11 bra 	$L__BB4_6;
$L__BB4_7:
	setp.eq.s32 	%p12, %r4, 0;
	@%p12 bra 	$L__BB4_15;
	and.b32  	%r13, %r68, 3;
	setp.lt.u32 	%p13, %r4, 4;
	@%p13 bra 	$L__BB4_10;
	mad.lo.s32 	%r76, %r105, %r69, %r2;
	mul.wide.s32 	%rd29, %r76, 4;
	add.s64 	%rd30, %rd1, %rd29;
	mov.b32 	%r77, 2143289344;
	st.global.u32 	[%rd30], %r77;
	mul.wide.s32 	%rd31, %r69, 4;
	add.s64 	%rd32, %rd30, %rd31;
	st.global.u32 	[%rd32], %r77;
	add.s64 	%rd33, %rd32, %rd31;
	st.global.u32 	[%rd33], %r77;
	add.s64 	%rd34, %rd33, %rd31;
	st.global.u32 	[%rd34], %r77;
	add.s32 	%r105, %r105, 4;
$L__BB4_10:
	setp.eq.s32 	%p14, %r13, 0;
	@%p14 bra 	$L__BB4_15;
	setp.eq.s32 	%p15, %r13, 1;
	@%p15 bra 	$L__BB4_13;
	mad.lo.s32 	%r78, %r105, %r69, %r2;
	mul.wide.s32 	%rd35, %r78, 4;
	add.s64 	%rd36, %rd1, %rd35;
	mov.b32 	%r79, 2143289344;
	st.global.u32 	[%rd36], %r79;
	mul.wide.s32 	%rd37, %r69, 4;
	add.s64 	%rd38, %rd36, %rd37;
	st.global.u32 	[%rd38], %r79;
	add.s32 	%r105, %r105, 2;
$L__BB4_13:
	and.b32  	%r80, %r68, 1;
	setp.eq.b32 	%p16, %r80, 1;
	not.pred 	%p17, %p16;
	@%p17 bra 	$L__BB4_15;
	mad.lo.s32 	%r81, %r105, %r69, %r2;
	mul.wide.s32 	%rd39, %r81, 4;
	add.s64 	%rd40, %rd1, %rd39;
	mov.b32 	%r82, 2143289344;
	st.global.u32 	[%rd40], %r82;
$L__BB4_15:
	and.b32  	%r18, %r1, 31;
	brev.b32 	%r83, %r3;
	bfind.shiftamt.u32 	%r19, %r83;
	@%p8 bra 	$L__BB4_54;
	mul.wide.s32 	%rd41, %r68, 4;
	add.s64 	%rd42, %rd2, %rd41;
	ld.global.f32 	%f64, [%rd42];
	cvta.to.global.u64 	%rd43, %rd14;
	mul.wide.s32 	%rd44, %r2, 4;
	add.s64 	%rd45, %rd43, %rd44;
	ld.global.nc.f32 	%f2, [%rd45];
	mad.lo.s32 	%r84, %r69, %r68, %r2;
	mul.wide.s32 	%rd46, %r84, 4;
	add.s64 	%rd47, %rd1, %rd46;
	st.global.f32 	[%rd47], %f64;
	add.s32 	%r111, %r68, 1;
	setp.ge.s32 	%p19, %r111, %r67;
	@%p19 bra 	$L__BB4_54;
	not.b32 	%r85, %r68;
	add.s32 	%r86, %r67, %r85;
	and.b32  	%r21, %r86, 3;
	setp.eq.s32 	%p20, %r21, 0;
	mov.f32 	%f65, 0f00000000;
	mov.u32 	%r118, %r68;
	@%p20 bra 	$L__BB4_27;
	add.s32 	%r110, %r68, 129;
	neg.s32 	%r109, %r21;
	mad.lo.s32 	%r108, %r69, %r111, %r2;
	add.s64 	%rd3, %rd12, 516;
	mov.f32 	%f65, 0f00000000;
	mov.u32 	%r107, %r68;
$L__BB4_19:
	.pragma "nounroll";
	setp.ne.s32 	%p21, %r18, %r19;
	mul.wide.s32 	%rd48, %r111, 4;
	add.s64 	%rd4, %rd2, %rd48;
	mul.wide.s32 	%rd49, %r107, 4;
	add.s64 	%rd5, %rd3, %rd49;
	setp.ge.s32 	%p22, %r110, %r67;
	or.pred  	%p23, %p21, %p22;
	@%p23 bra 	$L__BB4_21;
	// begin inline asm
	prefetch.global.L2 [%rd5];
	// end inline asm
$L__BB4_21:
	mov.b32 	%r112, 0;
	@%p21 bra 	$L__BB4_23;
	ld.global.u32 	%r112, [%rd4];
$L__BB4_23:
	shfl.sync.idx.b32	%r32|%p25, %r112, %r19, 31, %r3;
	and.b32  	%r88, %r32, 2139095040;
	setp.eq.s32 	%p26, %r88, 2139095040;
	@%p26 bra 	$L__BB4_25;
	mov.b32 	%f31, %r32;
	sub.f32 	%f32, %f31, %f64;
	fma.rn.f32 	%f33, %f2, %f32, 0f00000000;
	sub.f32 	%f34, %f33, %f65;
	add.f32 	%f5, %f64, %f34;
	sub.f32 	%f35, %f5, %f64;
	sub.f32 	%f65, %f35, %f34;
	mov.f32 	%f64, %f5;
$L__BB4_25:
	mul.wide.s32 	%rd51, %r108, 4;
	add.s64 	%rd52, %rd1, %rd51;
	st.global.f32 	[%rd52], %f64;
	add.s32 	%r111, %r111, 1;
	add.s32 	%r110, %r110, 1;
	add.s32 	%r109, %r109, 1;
	setp.ne.s32 	%p27, %r109, 0;
	add.s32 	%r108, %r108, %r69;
	add.s32 	%r107, %r107, 1;
	@%p27 bra 	$L__BB4_19;
	add.s32 	%r118, %r110, -129;
	add.s32 	%r111, %r110, -128;
$L__BB4_27:
	sub.s32 	%r89, %r67, %r68;
	add.s32 	%r90, %r89, -2;
	setp.lt.u32 	%p28, %r90, 3;
	@%p28 bra 	$L__BB4_54;
	sub.s32 	%r117, %r111, %r67;
	add.s32 	%r116, %r111, 129;
	mad.lo.s32 	%r115, %r111, %r69, %r2;
	shl.b32 	%r45, %r69, 2;
	mul.wide.s32 	%rd9, %r69, 4;
$L__BB4_29:
	setp.ne.s32 	%p29, %r18, %r19;
	add.s32 	%r50, %r116, -129;
	add.s32 	%r91, %r118, 129;
	setp.ge.s32 	%p30, %r91, %r67;
	or.pred  	%p31, %p29, %p30;
	@%p31 bra 	$L__BB4_31;
	mul.wide.s32 	%rd54, %r118, 4;
	add.s64 	%rd55, %rd12, %rd54;
	add.s64 	%rd53, %rd55, 516;
	// begin inline asm
	prefetch.global.L2 [%rd53];
	// end inline asm
$L__BB4_31:
	setp.ne.s32 	%p32, %r18, %r19;
	mul.wide.s32 	%rd56, %r50, 4;
	add.s64 	%rd6, %rd2, %rd56;
	mov.b32 	%r119, 0;
	@%p32 bra 	$L__BB4_33;
	ld.global.u32 	%r119, [%rd6];
$L__BB4_33:
	shfl.sync.idx.b32	%r53|%p33, %r119, %r19, 31, %r3;
	and.b32  	%r93, %r53, 2139095040;
	setp.eq.s32 	%p34, %r93, 2139095040;
	@%p34 bra 	$L__BB4_35;
	mov.b32 	%f36, %r53;
	sub.f32 	%f37, %f36, %f64;
	fma.rn.f32 	%f38, %f2, %f37, 0f00000000;
	sub.f32 	%f39, %f38, %f65;
	add.f32 	%f13, %f64, %f39;
	sub.f32 	%f40, %f13, %f64;
	sub.f32 	%f65, %f40, %f39;
	mov.f32 	%f64, %f13;
$L__BB4_35:
	setp.ne.s32 	%p35, %r18, %r19;
	mul.wide.s32 	%rd57, %r115, 4;
	add.s64 	%rd7, %rd1, %rd57;
	st.global.f32 	[%rd7], %f64;
	setp.ge.s32 	%p36, %r116, %r67;
	add.s64 	%rd8, %rd12, %rd56;
	or.pred  	%p37, %p35, %p36;
	@%p37 bra 	$L__BB4_37;
	add.s64 	%rd59, %rd8, 516;
	// begin inline asm
	prefetch.global.L2 [%rd59];
	// end inline asm
$L__BB4_37:
	mov.b32 	%r120, 0;
	@%p35 bra 	$L__BB4_39;
	ld.global.u32 	%r120, [%rd6+4];
$L__BB4_39:
	shfl.sync.idx.b32	%r56|%p39, %r120, %r19, 31, %r3;
	and.b32  	%r95, %r56, 2139095040;
	setp.eq.s32 	%p40, %r95, 2139095040;
	@%p40 bra 	$L__BB4_41;
	mov.b32 	%f41, %r56;
	sub.f32 	%f42, %f41, %f64;
	fma.rn.f32 	%f43, %f2, %f42, 0f00000000;
	sub.f32 	%f44, %f43, %f65;
	add.f32 	%f17, %f64, %f44;
	sub.f32 	%f45, %f17, %f64;
	sub.f32 	%f65, %f45, %f44;
	mov.f32 	%f64, %f17;
$L__BB4_41:
	add.s64 	%rd10, %rd7, %rd9;
	st.global.f32 	[%rd10], %f64;
	add.s32 	%r96, %r116, 1;
	setp.ge.s32 	%p42, %r96, %r67;
	or.pred  	%p43, %p35, %p42;
	@%p43 bra 	$L__BB4_43;
	add.s64 	%rd60, %rd8, 520;
	// begin inline asm
	prefetch.global.L2 [%rd60];
	// end inline asm
$L__BB4_43:
	mov.b32 	%r121, 0;
	@%p35 bra 	$L__BB4_45;
	ld.global.u32 	%r121, [%rd6+8];
$L__BB4_45:
	shfl.sync.idx.b32	%r59|%p45, %r121, %r19, 31, %r3;
	and.b32  	%r98, %r59, 2139095040;
	setp.eq.s32 	%p46, %r98, 2139095040;
	@%p46 bra 	$L__BB4_47;
	mov.b32 	%f46, %r59;
	sub.f32 	%f47, %f46, %f64;
	fma.rn.f32 	%f48, %f2, %f47, 0f00000000;
	sub.f32 	%f49, %f48, %f65;
	add.f32 	%f21, %f64, %f49;
	sub.f32 	%f50, %f21, %f64;
	sub.f32 	%f65, %f50, %f49;
	mov.f32 	%f64, %f21;
$L__BB4_47:
	add.s64 	%rd11, %rd10, %rd9;
	st.global.f32 	[%rd11], %f64;
	add.s32 	%r99, %r116, 2;
	setp.ge.s32 	%p48, %r99, %r67;
	or.pred  	%p49, %p35, %p48;
	@%p49 bra 	$L__BB4_49;
	add.s64 	%rd61, %rd8, 524;
	// begin inline asm
	prefetch.global.L2 [%rd61];
	// end inline asm
$L__BB4_49:
	setp.ne.s32 	%p50, %r18, %r19;
	mov.b32 	%r122, 0;
	@%p50 bra 	$L__BB4_51;
	ld.global.u32 	%r122, [%rd6+12];
$L__BB4_51:
	shfl.sync.idx.b32	%r62|%p51, %r122, %r19, 31, %r3;
	and.b32  	%r101, %r62, 2139095040;
	setp.eq.s32 	%p52, %r101, 2139095040;
	@%p52 bra 	$L__BB4_53;
	mov.b32 	%f51, %r62;
	sub.f32 	%f52, %f51, %f64;
	fma.rn.f32 	%f53, %f2, %f52, 0f00000000;
	sub.f32 	%f54, %f53, %f65;
	add.f32 	%f25, %f64, %f54;
	sub.f32 	%f55, %f25, %f64;
	sub.f32 	%f65, %f55, %f54;
	mov.f32 	%f64, %f25;
$L__BB4_53:
	add.s64 	%rd62, %rd11, %rd9;
	st.global.f32 	[%rd62], %f64;
	add.s32 	%r117, %r117, 4;
	add.s32 	%r64, %r116, 4;
	add.s32 	%r115, %r115, %r45;
	setp.ne.s32 	%p53, %r117, 0;
	add.s32 	%r118, %r116, -126;
	mov.u32 	%r116, %r64;
	@%p53 bra 	$L__BB4_29;
$L__BB4_54:
	ret;

}
	// .globl	efi_one_series_many_params_from_diff_rm_f32
.visible .entry efi_one_series_many_params_from_diff_rm_f32(
	.param .u64 .ptr .align 1 efi_one_series_many_params_from_diff_rm_f32_param_0,
	.param .u64 .ptr .align 1 efi_one_series_many_params_from_diff_rm_f32_param_1,
	.param .u64 .ptr .align 1 efi_one_series_many_params_from_diff_rm_f32_param_2,
	.param .u32 efi_one_series_many_params_from_diff_rm_f32_param_3,
	.param .u32 efi_one_series_many_params_from_diff_rm_f32_param_4,
	.param .u32 efi_one_series_many_params_from_diff_rm_f32_param_5,
	.param .u64 .ptr .align 1 efi_one_series_many_params_from_diff_rm_f32_param_6
)
{
	.reg .pred 	%p<54>;
	.reg .b32 	%r<123>;
	.reg .b32 	%f<72>;
	.reg .b64 	%rd<46>;

	ld.param.u64 	%rd10, [efi_one_series_many_params_from_diff_rm_f32_param_0];
	ld.param.u64 	%rd11, [efi_one_series_many_params_from_diff_rm_f32_param_1];
	ld.param.u64 	%rd12, [efi_one_series_many_params_from_diff_rm_f32_param_2];
	ld.param.u32 	%r68, [efi_one_series_many_params_from_diff_rm_f32_param_3];
	ld.param.u32 	%r69, [efi_one_series_many_params_from_diff_rm_f32_param_4];
	ld.param.u32 	%r70, [efi_one_series_many_params_from_diff_rm_f32_param_5];
	ld.param.u64 	%rd13, [efi_one_series_many_params_from_diff_rm_f32_param_6];
	cvta.to.global.u64 	%rd1, %rd13;
	cvta.to.global.u64 	%rd2, %rd10;
	mov.u32 	%r71, %ctaid.x;
	mov.u32 	%r72, %ntid.x;
	mov.u32 	%r1, %tid.x;
	mad.lo.s32 	%r2, %r71, %r72, %r1;
	setp.ge.s32 	%p4, %r2, %r70;
	mov.pred 	%p53, 0;
	@%p4 bra 	$L__BB5_2;
	cvta.to.global.u64 	%rd14, %rd11;
	mul.wide.s32 	%rd15, %r2, 4;
	add.s64 	%rd16, %rd14, %rd15;
	ld.global.nc.u32 	%r73, [%rd16];
	setp.gt.s32 	%p53, %r73, 0;
$L__BB5_2:
	mov.b32 	%r74, -1;
	vote.sync.ballot.b32 	%r3, %p53, %r74;
	setp.eq.s32 	%p6, %r3, 0;
	@%p6 bra 	$L__BB5_55;
	not.pred 	%p7, %p53;
	@%p7 bra 	$L__BB5_16;
	mul.lo.s32 	%r4, %r68, %r2;
	setp.lt.s32 	%p8, %r69, 1;
	@%p8 bra 	$L__BB5_16;
	and.b32  	%r5, %r69, 7;
	setp.lt.u32 	%p9, %r69, 8;
	mov.b32 	%r105, 0;
	@%p9 bra 	$L__BB5_8;
	and.b32  	%r105, %r69, 2147483640;
	neg.s32 	%r103, %r105;
	add.s64 	%rd3, %rd1, 16;
	mov.u32 	%r102, %r4;
$L__BB5_7:
	.pragma "nounroll";
	mul.wide.s32 	%rd17, %r102, 4;
	add.s64 	%rd18, %rd3, %rd17;
	mov.b32 	%r76, 2143289344;
	st.global.u32 	[%rd18+-16], %r76;
	st.global.u32 	[%rd18+-12], %r76;
	st.global.u32 	[%rd18+-8], %r76;
	st.global.u32 	[%rd18+-4], %r76;
	st.global.u32 	[%rd18], %r76;
	st.global.u32 	[%rd18+4], %r76;
	st.global.u32 	[%rd18+8], %r76;
	st.global.u32 	[%rd18+12], %r76;
	add.s32 	%r103, %r103, 8;
	add.s32 	%r102, %r102, 8;
	setp.ne.s32 	%p10, %r103, 0;
	@%p10 bra 	$L__BB5_7;
$L__BB5_8:
	setp.eq.s32 	%p11, %r5, 0;
	@%p11 bra 	$L__BB5_16;
	and.b32  	%r13, %r69, 3;
	setp.lt.u32 	%p12, %r5, 4;
	@%p12 bra 	$L__BB5_11;
	add.s32 	%r77, %r105, %r4;
	mul.wide.s32 	%rd19, %r77, 4;
	add.s64 	%rd20, %rd1, %rd19;
	mov.b32 	%r78, 2143289344;
	st.global.u32 	[%rd20], %r78;
	st.global.u32 	[%rd20+4], %r78;
	st.global.u32 	[%rd20+8], %r78;
	st.global.u32 	[%rd20+12], %r78;
	add.s32 	%r105, %r105, 4;
$L__BB5_11:
	setp.eq.s32 	%p13, %r13, 0;
	@%p13 bra 	$L__BB5_16;
	setp.eq.s32 	%p14, %r13, 1;
	@%p14 bra 	$L__BB5_14;
	add.s32 	%r79, %r105, %r4;
	mul.wide.s32 	%rd21, %r79, 4;
	add.s64 	%rd22, %rd1, %rd21;
	mov.b32 	%r80, 2143289344;
	st.global.u32 	[%rd22], %r80;
	st.global.u32 	[%rd22+4], %r80;
	add.s32 	%r105, %r105, 2;
$L__BB5_14:
	and.b32  	%r81, %r69, 1;
	setp.eq.b32 	%p15, %r81, 1;
	not.pred 	%p16, %p15;
	@%p16 bra 	$L__BB5_16;
	add.s32 	%r82, %r105, %r4;
	mul.wide.s32 	%rd23, %r82, 4;
	add.s64 	%rd24, %rd1, %rd23;
	mov.b32 	%r83, 2143289344;
	st.global.u32 	[%rd24], %r83;
$L__BB5_16:
	and.b32  	%r18, %r1, 31;
	brev.b32 	%r84, %r3;
	bfind.shiftamt.u32 	%r19, %r84;
	@%p7 bra 	$L__BB5_55;
	mul.lo.s32 	%r20, %r68, %r2;
	mul.wide.s32 	%rd25, %r69, 4;
	add.s64 	%rd26, %rd2, %rd25;
	ld.global.f32 	%f64, [%rd26];
	cvta.to.global.u64 	%rd27, %rd12;
	mul.wide.s32 	%rd28, %r2, 4;
	add.s64 	%rd29, %rd27, %rd28;
	ld.global.nc.f32 	%f2, [%rd29];
	add.s32 	%r21, %r20, %r69;
	mul.wide.s32 	%rd30, %r21, 4;
	add.s64 	%rd31, %rd1, %rd30;
	st.global.f32 	[%rd31], %f64;
	add.s32 	%r111, %r69, 1;
	setp.ge.s32 	%p18, %r111, %r68;
	@%p18 bra 	$L__BB5_55;
	not.b32 	%r85, %r69;
	add.s32 	%r86, %r68, %r85;
	and.b32  	%r23, %r86, 3;
	setp.eq.s32 	%p19, %r23, 0;
	mov.f32 	%f65, 0f00000000;
	mov.u32 	%r118, %r69;
	@%p19 bra 	$L__BB5_28;
	add.s32 	%r110, %r69, 129;
	neg.s32 	%r109, %r23;
	add.s32 	%r108, %r21, 1;
	add.s64 	%rd4, %rd10, 516;
	mov.f32 	%f65, 0f00000000;
	mov.u32 	%r107, %r69;
$L__BB5_20:
	.pragma "nounroll";
	setp.ne.s32 	%p20, %r18, %r19;
	mul.wide.s32 	%rd32, %r111, 4;
	add.s64 	%rd5, %rd2, %rd32;
	mul.wide.s32 	%rd33, %r107, 4;
	add.s64 	%rd6, %rd4, %rd33;
	setp.ge.s32 	%p21, %r110, %r68;
	or.pred  	%p22, %p20, %p21;
	@%p22 bra 	$L__BB5_22;
	// begin inline asm
	prefetch.global.L2 [%rd6];
	// end inline asm
$L__BB5_22:
	setp.ne.s32 	%p23, %r18, %r19;
	mov.b32 	%r112, 0;
	@%p23 bra 	$L__BB5_24;
	ld.global.u32 	%r112, [%rd5];
$L__BB5_24:
	shfl.sync.idx.b32	%r34|%p24, %r112, %r19, 31, %r3;
	and.b32  	%r88, %r34, 2139095040;
	setp.eq.s32 	%p25, %r88, 2139095040;
	@%p25 bra 	$L__BB5_26;
	mov.b32 	%f31, %r34;
	sub.f32 	%f32, %f31, %f64;
	fma.rn.f32 	%f33, %f2, %f32, 0f00000000;
	sub.f32 	%f34, %f33, %f65;
	add.f32 	%f5, %f64, %f34;
	sub.f32 	%f35, %f5, %f64;
	sub.f32 	%f65, %f35, %f34;
	mov.f32 	%f64, %f5;
$L__BB5_26:
	mul.wide.s32 	%rd35, %r108, 4;
	add.s64 	%rd36, %rd1, %rd35;
	st.global.f32 	[%rd36], %f64;
	add.s32 	%r111, %r111, 1;
	add.s32 	%r110, %r110, 1;
	add.s32 	%r109, %r109, 1;
	setp.ne.s32 	%p26, %r109, 0;
	add.s32 	%r108, %r108, 1;
	add.s32 	%r107, %r107, 1;
	@%p26 bra 	$L__BB5_20;
	add.s32 	%r118, %r110, -129;
	add.s32 	%r111, %r110, -128;
$L__BB5_28:
	sub.s32 	%r89, %r68, %r69;
	add.s32 	%r90, %r89, -2;
	setp.lt.u32 	%p27, %r90, 3;
	@%p27 bra 	$L__BB5_55;
	sub.s32 	%r117, %r111, %r68;
	add.s32 	%r116, %r111, 129;
	add.s32 	%r115, %r111, %r20;
$L__BB5_30:
	setp.ne.s32 	%p28, %r18, %r19;
	add.s32 	%r51, %r116, -129;
	add.s32 	%r91, %r118, 129;
	setp.ge.s32 	%p29, %r91, %r68;
	or.pred  	%p30, %p28, %p29;
	@%p30 bra 	$L__BB5_32;
	mul.wide.s32 	%rd38, %r118, 4;
	add.s64 	%rd39, %rd10, %rd38;
	add.s64 	%rd37, %rd39, 516;
	// begin inline asm
	prefetch.global.L2 [%rd37];
	// end inline asm
$L__BB5_32:
	setp.ne.s32 	%p31, %r18, %r19;
	mul.wide.s32 	%rd40, %r51, 4;
	add.s64 	%rd7, %rd2, %rd40;
	mov.b32 	%r119, 0;
	@%p31 bra 	$L__BB5_34;
	ld.global.u32 	%r119, [%rd7];
$L__BB5_34:
	shfl.sync.idx.b32	%r54|%p32, %r119, %r19, 31, %r3;
	and.b32  	%r93, %r54, 2139095040;
	setp.eq.s32 	%p33, %r93, 2139095040;
	@%p33 bra 	$L__BB5_36;
	mov.b32 	%f36, %r54;
	sub.f32 	%f37, %f36, %f64;
	fma.rn.f32 	%f38, %f2, %f37, 0f00000000;
	sub.f32 	%f39, %f38, %f65;
	add.f32 	%f13, %f64, %f39;
	sub.f32 	%f40, %f13, %f64;
	sub.f32 	%f65, %f40, %f39;
	mov.f32 	%f64, %f13;
$L__BB5_36:
	setp.ne.s32 	%p34, %r18, %r19;
	mul.wide.s32 	%rd41, %r115, 4;
	add.s64 	%rd8, %rd1, %rd41;
	st.global.f32 	[%rd8], %f64;
	setp.ge.s32 	%p35, %r116, %r68;
	add.s64 	%rd9, %rd10, %rd40;
	or.pred  	%p36, %p34, %p35;
	@%p36 bra 	$L__BB5_38;
	add.s64 	%rd43, %rd9, 516;
	// begin inline asm
	prefetch.global.L2 [%rd43];
	// end inline asm
$L__BB5_38:
	setp.ne.s32 	%p37, %r18, %r19;
	mov.b32 	%r120, 0;
	@%p37 bra 	$L__BB5_40;
	ld.global.u32 	%r120, [%rd7+4];
$L__BB5_40:
	shfl.sync.idx.b32	%r57|%p38, %r120, %r19, 31, %r3;
	and.b32  	%r95, %r57, 2139095040;
	setp.eq.s32 	%p39, %r95, 2139095040;
	@%p39 bra 	$L__BB5_42;
	mov.b32 	%f41, %r57;
	sub.f32 	%f42, %f41, %f64;
	fma.rn.f32 	%f43, %f2, %f42, 0f00000000;
	sub.f32 	%f44, %f43, %f65;
	add.f32 	%f17, %f64, %f44;
	sub.f32 	%f45, %f17, %f64;
	sub.f32 	%f65, %f45, %f44;
	mov.f32 	%f64, %f17;
$L__BB5_42:
	setp.ne.s32 	%p40, %r18, %r19;
	st.global.f32 	[%rd8+4], %f64;
	add.s32 	%r96, %r116, 1;
	setp.ge.s32 	%p41, %r96, %r68;
	or.pred  	%p42, %p40, %p41;
	@%p42 bra 	$L__BB5_44;
	add.s64 	%rd44, %rd9, 520;
	// begin inline asm
	prefetch.global.L2 [%rd44];
	// end inline asm
$L__BB5_44:
	setp.ne.s32 	%p43, %r18, %r19;
	mov.b32 	%r121, 0;
	@%p43 bra 	$L__BB5_46;
	ld.global.u32 	%r121, [%rd7+8];
$L__BB5_46:
	shfl.sync.idx.b32	%r60|%p44, %r121, %r19, 31, %r3;
	and.b32  	%r98, %r60, 2139095040;
	setp.eq.s32 	%p45, %r98, 2139095040;
	@%p45 bra 	$L__BB5_48;
	mov.b32 	%f46, %r60;
	sub.f32 	%f47, %f46, %f64;
	fma.rn.f32 	%f48, %f2, %f47, 0f00000000;
	sub.f32 	%f49, %f48, %f65;
	add.f32 	%f21, %f64, %f49;
	sub.f32 	%f50, %f21, %f64;
	sub.f32 	%f65, %f50, %f49;
	mov.f32 	%f64, %f21;
$L__BB5_48:
	setp.ne.s32 	%p46, %r18, %r19;
	st.global.f32 	[%rd8+8], %f64;
	add.s32 	%r99, %r116, 2;
	setp.ge.s32 	%p47, %r99, %r68;
	or.pred  	%p48, %p46, %p47;
	@%p48 bra 	$L__BB5_50;
	add.s64 	%rd45, %rd9, 524;
	// begin inline asm
	prefetch.global.L2 [%rd45];
	// end inline asm
$L__BB5_50:
	setp.ne.s32 	%p49, %r18, %r19;
	mov.b32 	%r122, 0;
	@%p49 bra 	$L__BB5_52;
	ld.global.u32 	%r122, [%rd7+12];
$L__BB5_52:
	shfl.sync.idx.b32	%r63|%p50, %r122, %r19, 31, %r3;
	and.b32  	%r101, %r63, 2139095040;
	setp.eq.s32 	%p51, %r101, 2139095040;
	@%p51 bra 	$L__BB5_54;
	mov.b32 	%f51, %r63;
	sub.f32 	%f52, %f51, %f64;
	fma.rn.f32 	%f53, %f2, %f52, 0f00000000;
	sub.f32 	%f54, %f53, %f65;
	add.f32 	%f25, %f64, %f54;
	sub.f32 	%f55, %f25, %f64;
	sub.f32 	%f65, %f55, %f54;
	mov.f32 	%f64, %f25;
$L__BB5_54:
	st.global.f32 	[%rd8+12], %f64;
	add.s32 	%r117, %r117, 4;
	add.s32 	%r65, %r116, 4;
	add.s32 	%r115, %r115, 4;
	setp.ne.s32 	%p52, %r117, 0;
	add.s32 	%r118, %r116, -126;
	mov.u32 	%r116, %r65;
	@%p52 bra 	$L__BB5_30;
$L__BB5_55:
	ret;

}


// ===== COMPILED SASS (sm_100) =====

	.target	sm_100

	.elftype	@"ET_EXEC"


//--------------------- .note.nv.tkinfo           --------------------------
	.section	.note.nv.tkinfo,"",@"SHT_NOTE"
	.sectionflags	@"SHF_NOTE_NV_TKINFO"
	.tkinfo
        /*0018*/ 	.word	0x00000002
        /*0030*/ 	.string	""
        /*0030*/ 	.string	"ptxas"
        /*0030*/ 	.string	"Cuda compilation tools, release 13.0, V13.0.88"
        /*0030*/ 	.string	"Build cuda_13.0.r13.0/compiler.36424714_0"
        /*0030*/ 	.string	"-arch sm_100 -m 64 "



//--------------------- .note.nv.cuinfo           --------------------------
	.section	.note.nv.cuinfo,"",@"SHT_NOTE"
	.sectionflags	@"SHF_NOTE_NV_CUINFO"
        /*0018*/ 	.short	0x0002
        /*001a*/ 	.short	0x0064
        /*001c*/ 	.short	0x0082
	.zero		2


//--------------------- .nv.info                  --------------------------
	.section	.nv.info,"",@"SHT_CUDA_INFO"
	.align	4


	//----- nvinfo : EIATTR_REGCOUNT
	.align		4
        /*0000*/ 	.byte	0x04, 0x2f
        /*0002*/ 	.short	(.L_1 - .L_0)
	.align		4
.L_0:
        /*0004*/ 	.word	index@(efi_precompute_diffs_f32)
        /*0008*/ 	.word	0x00000016


	//----- nvinfo : EIATTR_FRAME_SIZE
	.align		4
.L_1:
        /*000c*/ 	.byte	0x04, 0x11
        /*000e*/ 	.short	(.L_3 - .L_2)
	.align		4
.L_2:
        /*0010*/ 	.word	index@(efi_precompute_diffs_f32)
        /*0014*/ 	.word	0x00000000


	//----- nvinfo : EIATTR_REGCOUNT
	.align		4
.L_3:
        /*0018*/ 	.byte	0x04, 0x2f
        /*001a*/ 	.short	(.L_5 - .L_4)
	.align		4
.L_4:
        /*001c*/ 	.word	index@(efi_batch_f32)
        /*0020*/ 	.word	0x0000001c


	//----- nvinfo : EIATTR_FRAME_SIZE
	.align		4
.L_5:
        /*0024*/ 	.byte	0x04, 0x11
        /*0026*/ 	.short	(.L_7 - .L_6)
	.align		4
.L_6:
        /*0028*/ 	.word	index@(efi_batch_f32)
        /*002c*/ 	.word	0x00000000


	//----- nvinfo : EIATTR_REGCOUNT
	.align		4
.L_7:
        /*0030*/ 	.byte	0x04, 0x2f
        /*0032*/ 	.short	(.L_9 - .L_8)
	.align		4
.L_8:
        /*0034*/ 	.word	index@(efi_batch_from_diff_f32)
        /*0038*/ 	.word	0x0000001c


	//----- nvinfo : EIATTR_FRAME_SIZE
	.align		4
.L_9:
        /*003c*/ 	.byte	0x04, 0x11
        /*003e*/ 	.short	(.L_11 - .L_10)
	.align		4
.L_10:
        /*0040*/ 	.word	index@(efi_batch_from_diff_f32)
        /*0044*/ 	.word	0x00000000


	//----- nvinfo : EIATTR_REGCOUNT
	.align		4
.L_11:
        /*0048*/ 	.byte	0x04, 0x2f
        /*004a*/ 	.short	(.L_13 - .L_12)
	.align		4
.L_12:
        /*004c*/ 	.word	index@(efi_many_series_one_param_f32)
        /*0050*/ 	.word	0x00000020


	//----- nvinfo : EIATTR_FRAME_SIZE
	.align		4
.L_13:
        /*0054*/ 	.byte	0x04, 0x11
        /*0056*/ 	.short	(.L_15 - .L_14)
	.align		4
.L_14:
        /*0058*/ 	.word	index@(efi_many_series_one_param_f32)
        /*005c*/ 	.word	0x00000000


	//----- nvinfo : EIATTR_REGCOUNT
	.align		4
.L_15:
        /*0060*/ 	.byte	0x04, 0x2f
        /*0062*/ 	.short	(.L_17 - .L_16)
	.align		4
.L_16:
        /*0064*/ 	.word	index@(efi_one_series_many_params_from_diff_tm_f32)
        /*0068*/ 	.word	0x00000020


	//----- nvinfo : EIATTR_FRAME_SIZE
	.align		4
.L_17:
        /*006c*/ 	.byte	0x04, 0x11
        /*006e*/ 	.short	(.L_19 - .L_18)
	.align		4
.L_18:
        /*0070*/ 	.word	index@(efi_one_series_many_params_from_diff_tm_f32)
        /*0074*/ 	.word	0x00000000


	//----- nvinfo : EIATTR_REGCOUNT
	.align		4
.L_19:
        /*0078*/ 	.byte	0x04, 0x2f
        /*007a*/ 	.short	(.L_21 - .L_20)
	.align		4
.L_20:
        /*007c*/ 	.word	index@(efi_one_series_many_params_from_diff_rm_f32)
        /*0080*/ 	.word	0x0000001c


	//----- nvinfo : EIATTR_FRAME_SIZE
	.align		4
.L_21:
        /*0084*/ 	.byte	0x04, 0x11
        /*0086*/ 	.short	(.L_23 - .L_22)
	.align		4
.L_22:
        /*0088*/ 	.word	index@(efi_one_series_many_params_from_diff_rm_f32)
        /*008c*/ 	.word	0x00000000


	//----- nvinfo : EIATTR_MIN_STACK_SIZE
	.align		4
.L_23:
        /*0090*/ 	.byte	0x04, 0x12
        /*0092*/ 	.short	(.L_25 - .L_24)
	.align		4
.L_24:
        /*0094*/ 	.word	index@(efi_one_series_many_params_from_diff_rm_f32)
        /*0098*/ 	.word	0x00000000


	//----- nvinfo : EIATTR_MIN_STACK_SIZE
	.align		4
.L_25:
        /*009c*/ 	.byte	0x04, 0x12
        /*009e*/ 	.short	(.L_27 - .L_26)
	.align		4
.L_26:
        /*00a0*/ 	.word	index@(efi_one_series_many_params_from_diff_tm_f32)
        /*00a4*/ 	.word	0x00000000


	//----- nvinfo : EIATTR_MIN_STACK_SIZE
	.align		4
.L_27:
        /*00a8*/ 	.byte	0x04, 0x12
        /*00aa*/ 	.short	(.L_29 - .L_28)
	.align		4
.L_28:
        /*00ac*/ 	.word	index@(efi_many_series_one_param_f32)
        /*00b0*/ 	.word	0x00000000


	//----- nvinfo : EIATTR_MIN_STACK_SIZE
	.align		4
.L_29:
        /*00b4*/ 	.byte	0x04, 0x12
        /*00b6*/ 	.short	(.L_31 - .L_30)
	.align		4
.L_30:
        /*00b8*/ 	.word	index@(efi_batch_from_diff_f32)
        /*00bc*/ 	.word	0x00000000


	//----- nvinfo : EIATTR_MIN_STACK_SIZE
	.align		4
.L_31:
        /*00c0*/ 	.byte	0x04, 0x12
        /*00c2*/ 	.short	(.L_33 - .L_32)
	.align		4
.L_32:
        /*00c4*/ 	.word	index@(efi_batch_f32)
        /*00c8*/ 	.word	0x00000000


	//----- nvinfo : EIATTR_MIN_STACK_SIZE
	.align		4
.L_33:
        /*00cc*/ 	.byte	0x04, 0x12
        /*00ce*/ 	.short	(.L_35 - .L_34)
	.align		4
.L_34:
        /*00d0*/ 	.word	index@(efi_precompute_diffs_f32)
        /*00d4*/ 	.word	0x00000000
.L_35:


//--------------------- .nv.compat                --------------------------
	.section	.nv.compat,"",@"SHT_CUDA_COMPAT_INFO"
	.align	4
        /*0000*/ 	.byte	0x02, 0x09, 0x00, 0x00, 0x02, 0x02, 0x01, 0x00, 0x02, 0x05, 0x05, 0x00, 0x03, 0x07, 0x01, 0x01
        /*0010*/ 	.byte	0x02, 0x03, 0x00, 0x00, 0x02, 0x06, 0x01, 0x00, 0x04, 0x0b, 0x08, 0x00, 0x01, 0x00, 0x00, 0x00
        /*0020*/ 	.byte	0x00, 0x00, 0x00, 0x00


//--------------------- .nv.info.efi_one_series_many_params_from_diff_rm_f32 --------------------------
	.section	.nv.info.efi_one_series_many_params_from_diff_rm_f32,"",@"SHT_CUDA_INFO"
	.sectionflags	@""
	.align	4


	//----- nvinfo : EIATTR_CUDA_API_VERSION
	.align		4
        /*0000*/ 	.byte	0x04, 0x37
        /*0002*/ 	.short	(.L_37 - .L_36)
.L_36:
        /*0004*/ 	.word	0x00000082


	//----- nvinfo : EIATTR_KPARAM_INFO
	.align		4
.L_37:
        /*0008*/ 	.byte	0x04, 0x17
        /*000a*/ 	.short	(.L_39 - .L_38)
.L_38:
        /*000c*/ 	.word	0x00000000
        /*0010*/ 	.short	0x0006
        /*0012*/ 	.short	0x0028
        /*0014*/ 	.byte	0x00, 0xf5, 0x21, 0x00


	//----- nvinfo : EIATTR_KPARAM_INFO
	.align		4
.L_39:
        /*0018*/ 	.byte	0x04, 0x17
        /*001a*/ 	.short	(.L_41 - .L_40)
.L_40:
        /*001c*/ 	.word	0x00000000
        /*0020*/ 	.short	0x0005
        /*0022*/ 	.short	0x0020
        /*0024*/ 	.byte	0x00, 0xf0, 0x11, 0x00


	//----- nvinfo : EIATTR_KPARAM_INFO
	.align		4
.L_41:
        /*0028*/ 	.byte	0x04, 0x17
        /*002a*/ 	.short	(.L_43 - .L_42)
.L_42:
        /*002c*/ 	.word	0x00000000
        /*0030*/ 	.short	0x0004
        /*0032*/ 	.short	0x001c
        /*0034*/ 	.byte	0x00, 0xf0, 0x11, 0x00


	//----- nvinfo : EIATTR_KPARAM_INFO
	.align		4
.L_43:
        /*0038*/ 	.byte	0x04, 0x17
        /*003a*/ 	.short	(.L_45 - .L_44)
.L_44:
        /*003c*/ 	.word	0x00000000
        /*0040*/ 	.short	0x0003
        /*0042*/ 	.short	0x0018
        /*0044*/ 	.byte	0x00, 0xf0, 0x11, 0x00


	//----- nvinfo : EIATTR_KPARAM_INFO
	.align		4
.L_45:
        /*0048*/ 	.byte	0x04, 0x17
        /*004a*/ 	.short	(.L_47 - .L_46)
.L_46:
        /*004c*/ 	.word	0x00000000
        /*0050*/ 	.short	0x0002
        /*0052*/ 	.short	0x0010
        /*0054*/ 	.byte	0x00, 0xf5, 0x21, 0x00


	//----- nvinfo : EIATTR_KPARAM_INFO
	.align		4
.L_47:
        /*0058*/ 	.byte	0x04, 0x17
        /*005a*/ 	.short	(.L_49 - .L_48)
.L_48:
        /*005c*/ 	.word	0x00000000
        /*0060*/ 	.short	0x0001
        /*0062*/ 	.short	0x0008
        /*0064*/ 	.byte	0x00, 0xf5, 0x21, 0x00


	//----- nvinfo : EIATTR_KPARAM_INFO
	.align		4
.L_49:
        /*0068*/ 	.byte	0x04, 0x17
        /*006a*/ 	.short	(.L_51 - .L_50)
.L_50:
        /*006c*/ 	.word	0x00000000
        /*0070*/ 	.short	0x0000
        /*0072*/ 	.short	0x0000
        /*0074*/ 	.byte	0x00, 0xf5, 0x21, 0x00


	//----- nvinfo : EIATTR_SPARSE_MMA_MASK
	.align		4
.L_51:
        /*0078*/ 	.byte	0x03, 0x50
        /*007a*/ 	.short	0x0000


	//----- nvinfo : EIATTR_MAXREG_COUNT
	.align		4
        /*007c*/ 	.byte	0x03, 0x1b
        /*007e*/ 	.short	0x00ff


	//----- nvinfo : EIATTR_MERCURY_ISA_VERSION
	.align		4
        /*0080*/ 	.byte	0x03, 0x5f
        /*0082*/ 	.short	0x0101


	//----- nvinfo : EIATTR_COOP_GROUP_MASK_REGIDS
	.align		4
        /*0084*/ 	.byte	0x04, 0x29
        /*0086*/ 	.short	(.L_53 - .L_52)


	//   ....[0]....
.L_52:
        /*0088*/ 	.word	0xffffffff


	//   ....[1]....
        /*008c*/ 	.word	0x05000009


	//   ....[2]....
        /*0090*/ 	.word	0x05000009


	//   ....[3]....
        /*0094*/ 	.word	0x05000009


	//   ....[4]....
        /*0098*/ 	.word	0x05000009


	//   ....[5]....
        /*009c*/ 	.word	0x05000009


	//----- nvinfo : EIATTR_COOP_GROUP_INSTR_OFFSETS
	.align		4
.L_53:
        /*00a0*/ 	.byte	0x04, 0x28
        /*00a2*/ 	.short	(.L_55 - .L_54)


	//   ....[0]....
.L_54:
        /*00a4*/ 	.word	0x00000100


	//   ....[1]....
        /*00a8*/ 	.word	0x00000850


	//   ....[2]....
        /*00ac*/ 	.word	0x00000b10


	//   ....[3]....
        /*00b0*/ 	.word	0x00000c50


	//   ....[4]....
        /*00b4*/ 	.word	0x00000d60


	//   ....[5]....
        /*00b8*/ 	.word	0x00000e80


	//----- nvinfo : EIATTR_VRC_CTA_INIT_COUNT
	.align		4
.L_55:
        /*00bc*/ 	.byte	0x02, 0x4a
	.zero		1
	.zero		1


	//----- nvinfo : EIATTR_EXIT_INSTR_OFFSETS
	.align		4
        /*00c0*/ 	.byte	0x04, 0x1c
        /*00c2*/ 	.short	(.L_57 - .L_56)


	//   ....[0]....
.L_56:
        /*00c4*/ 	.word	0x00000120


	//   ....[1]....
        /*00c8*/ 	.word	0x00000540


	//   ....[2]....
        /*00cc*/ 	.word	0x000005f0


	//   ....[3]....
        /*00d0*/ 	.word	0x000009d0


	//   ....[4]....
        /*00d4*/ 	.word	0x00000f60


	//----- nvinfo : EIATTR_CRS_STACK_SIZE
	.align		4
.L_57:
        /*00d8*/ 	.byte	0x04, 0x1e
        /*00da*/ 	.short	(.L_59 - .L_58)
.L_58:
        /*00dc*/ 	.word	0x00000000


	//----- nvinfo : EIATTR_CBANK_PARAM_SIZE
	.align		4
.L_59:
        /*00e0*/ 	.byte	0x03, 0x19
        /*00e2*/ 	.short	0x0030


	//----- nvinfo : EIATTR_PARAM_CBANK
	.align		4
        /*00e4*/ 	.byte	0x04, 0x0a
        /*00e6*/ 	.short	(.L_61 - .L_60)
	.align		4
.L_60:
        /*00e8*/ 	.word	index@(.nv.constant0.efi_one_series_many_params_from_diff_rm_f32)
        /*00ec*/ 	.short	0x0380
        /*00ee*/ 	.short	0x0030


	//----- nvinfo : EIATTR_SW_WAR
	.align		4
.L_61:
        /*00f0*/ 	.byte	0x04, 0x36
        /*00f2*/ 	.short	(.L_63 - .L_62)
.L_62:
        /*00f4*/ 	.word	0x00000008
.L_63:


//--------------------- .nv.info.efi_one_series_many_params_from_diff_tm_f32 --------------------------
	.section	.nv.info.efi_one_series_many_params_from_diff_tm_f32,"",@"SHT_CUDA_INFO"
	.sectionflags	@""
	.align	4


	//----- nvinfo : EIATTR_CUDA_API_VERSION
	.align		4
        /*0000*/ 	.byte	0x04, 0x37
        /*0002*/ 	.short	(.L_65 - .L_64)
.L_64:
        /*0004*/ 	.word	0x00000082


	//----- nvinfo : EIATTR_KPARAM_INFO
	.align		4
.L_65:
        /*0008*/ 	.byte	0x04, 0x17
        /*000a*/ 	.short	(.L_67 - .L_66)
.L_66:
        /*000c*/ 	.word	0x00000000
        /*0010*/ 	.short	0x0006
        /*0012*/ 	.short	0x0028
        /*0014*/ 	.byte	0x00, 0xf5, 0x21, 0x00


	//----- nvinfo : EIATTR_KPARAM_INFO
	.align		4
.L_67:
        /*0018*/ 	.byte	0x04, 0x17
        /*001a*/ 	.short	(.L_69 - .L_68)
.L_68:
        /*001c*/ 	.word	0x00000000
        /*0020*/ 	.short	0x0005
        /*0022*/ 	.short	0x0020
        /*0024*/ 	.byte	0x00, 0xf0, 0x11, 0x00


	//----- nvinfo : EIATTR_KPARAM_INFO
	.align		4
.L_69:
        /*0028*/ 	.byte	0x04, 0x17
        /*002a*/ 	.short	(.L_71 - .L_70)
.L_70:
        /*002c*/ 	.word	0x00000000
        /*0030*/ 	.short	0x0004
        /*0032*/ 	.short	0x001c
        /*0034*/ 	.byte	0x00, 0xf0, 0x11, 0x00


	//----- nvinfo : EIATTR_KPARAM_INFO
	.align		4
.L_71:
        /*0038*/ 	.byte	0x04, 0x17
        /*003a*/ 	.short	(.L_73 - .L_72)
.L_72:
        /*003c*/ 	.word	0x00000000
        /*0040*/ 	.short	0x0003
        /*0042*/ 	.short	0x0018
        /*0044*/ 	.byte	0x00, 0xf0, 0x11, 0x00


	//----- nvinfo : EIATTR_KPARAM_INFO
	.align		4
.L_73:
        /*0048*/ 	.byte	0x04, 0x17
        /*004a*/ 	.short	(.L_75 - .L_74)
.L_74:
        /*004c*/ 	.word	0x00000000
        /*0050*/ 	.short	0x0002
        /*0052*/ 	.short	0x0010
        /*0054*/ 	.byte	0x00, 0xf5, 0x21, 0x00


	//----- nvinfo : EIATTR_KPARAM_INFO
	.align		4
.L_75:
        /*0058*/ 	.byte	0x04, 0x17
        /*005a*/ 	.short	(.L_77 - .L_76)
.L_76:
        /*005c*/ 	.word	0x00000000
        /*0060*/ 	.short	0x0001
        /*0062*/ 	.short	0x0008
        /*0064*/ 	.byte	0x00, 0xf5, 0x21, 0x00


	//----- nvinfo : EIATTR_KPARAM_INFO
	.align		4
.L_77:
        /*0068*/ 	.byte	0x04, 0x17
        /*006a*/ 	.short	(.L_79 - .L_78)
.L_78:
        /*006c*/ 	.word	0x00000000
        /*0070*/ 	.short	0x0000
        /*0072*/ 	.short	0x0000
        /*0074*/ 	.byte	0x00, 0xf5, 0x21, 0x00


	//----- nvinfo : EIATTR_SPARSE_MMA_MASK
	.align		4
.L_79:
        /*0078*/ 	.byte	0x03, 0x50
        /*007a*/ 	.short	0x0000


	//----- nvinfo : EIATTR_MAXREG_COUNT
	.align		4
        /*007c*/ 	.byte	0x03, 0x1b
        /*007e*/ 	.short	0x00ff


	//----- nvinfo : EIATTR_MERCURY_ISA_VERSION
	.align		4
        /*0080*/ 	.byte	0x03, 0x5f
        /*0082*/ 	.short	0x0101


	//----- nvinfo : EIATTR_COOP_GROUP_MASK_REGIDS
	.align		4
        /*0084*/ 	.byte	0x04, 0x29
        /*0086*/ 	.short	(.L_81 - .L_80)


	//   ....[0]....
.L_80:
        /*0088*/ 	.word	0xffffffff


	//   ....[1]....
        /*008c*/ 	.word	0x05000006


	//   ....[2]....
        /*0090*/ 	.word	0x05000006


	//   ....[3]....
        /*0094*/ 	.word	0x05000006


	//   ....[4]....
        /*0098*/ 	.word	0x05000006


	//   ....[5]....
        /*009c*/ 	.word	0x05000006


	//----- nvinfo : EIATTR_COOP_GROUP_INSTR_OFFSETS
	.align		4
.L_81:
        /*00a0*/ 	.byte	0x04, 0x28
        /*00a2*/ 	.short	(.L_83 - .L_82)


	//   ....[0]....
.L_82:
        /*00a4*/ 	.word	0x00000110


	//   ....[1]....
        /*00a8*/ 	.word	0x000008f0


	//   ....[2]....
        /*00ac*/ 	.word	0x00000bd0


	//   ....[3]....
        /*00b0*/ 	.word	0x00000d00


	//   ....[4]....
        /*00b4*/ 	.word	0x00000e10


	//   ....[5]....
        /*00b8*/ 	.word	0x00000f40


	//----- nvinfo : EIATTR_VRC_CTA_INIT_COUNT
	.align		4
.L_83:
        /*00bc*/ 	.byte	0x02, 0x4a
	.zero		1
	.zero		1


	//----- nvinfo : EIATTR_EXIT_INSTR_OFFSETS
	.align		4
        /*00c0*/ 	.byte	0x04, 0x1c
        /*00c2*/ 	.short	(.L_85 - .L_84)


	//   ....[0]....
.L_84:
        /*00c4*/ 	.word	0x00000130


	//   ....[1]....
        /*00c8*/ 	.word	0x000005a0


	//   ....[2]....
        /*00cc*/ 	.word	0x00000660


	//   ....[3]....
        /*00d0*/ 	.word	0x00000a80


	//   ....[4]....
        /*00d4*/ 	.word	0x00001020


	//----- nvinfo : EIATTR_CRS_STACK_SIZE
	.align		4
.L_85:
        /*00d8*/ 	.byte	0x04, 0x1e
        /*00da*/ 	.short	(.L_87 - .L_86)
.L_86:
        /*00dc*/ 	.word	0x00000000


	//----- nvinfo : EIATTR_CBANK_PARAM_SIZE
	.align		4
.L_87:
        /*00e0*/ 	.byte	0x03, 0x19
        /*00e2*/ 	.short	0x0030


	//----- nvinfo : EIATTR_PARAM_CBANK
	.align		4
        /*00e4*/ 	.byte	0x04, 0x0a
        /*00e6*/ 	.short	(.L_89 - .L_88)
	.align		4
.L_88:
        /*00e8*/ 	.word	index@(.nv.constant0.efi_one_series_many_params_from_diff_tm_f32)
        /*00ec*/ 	.short	0x0380
        /*00ee*/ 	.short	0x0030


	//----- nvinfo : EIATTR_SW_WAR
	.align		4
.L_89:
        /*00f0*/ 	.byte	0x04, 0x36
        /*00f2*/ 	.short	(.L_91 - .L_90)
.L_90:
        /*00f4*/ 	.word	0x00000008
.L_91:


//--------------------- .nv.info.efi_many_series_one_param_f32 --------------------------
	.section	.nv.info.efi_many_series_one_param_f32,"",@"SHT_CUDA_INFO"
	.sectionflags	@""
	.align	4


	//----- nvinfo : EIATTR_CUDA_API_VERSION
	.align		4
        /*0000*/ 	.byte	0x04, 0x37
        /*0002*/ 	.short	(.L_93 - .L_92)
.L_92:
        /*0004*/ 	.word	0x00000082


	//----- nvinfo : EIATTR_KPARAM_INFO
	.align		4
.L_93:
        /*0008*/ 	.byte	0x04, 0x17
        /*000a*/ 	.short	(.L_95 - .L_94)
.L_94:
        /*000c*/ 	.word	0x00000000
        /*0010*/ 	.short	0x0007
        /*0012*/ 	.short	0x0028
        /*0014*/ 	.byte	0x00, 0xf5, 0x21, 0x00


	//----- nvinfo : EIATTR_KPARAM_INFO
	.align		4
.L_95:
        /*0018*/ 	.byte	0x04, 0x17
        /*001a*/ 	.short	(.L_97 - .L_96)
.L_96:
        /*001c*/ 	.word	0x00000000
        /*0020*/ 	.short	0x0006
        /*0022*/ 	.short	0x0024
        /*0024*/ 	.byte	0x00, 0xf0, 0x11, 0x00


	//----- nvinfo : EIATTR_KPARAM_INFO
	.align		4
.L_97:
        /*0028*/ 	.byte	0x04, 0x17
        /*002a*/ 	.short	(.L_99 - .L_98)
.L_98:
        /*002c*/ 	.word	0x00000000
        /*0030*/ 	.short	0x0005
        /*0032*/ 	.short	0x0020
        /*0034*/ 	.byte	0x00, 0xf0, 0x11, 0x00


	//----- nvinfo : EIATTR_KPARAM_INFO
	.align		4
.L_99:
        /*0038*/ 	.byte	0x04, 0x17
        /*003a*/ 	.short	(.L_101 - .L_100)
.L_100:
        /*003c*/ 	.word	0x00000000
        /*0040*/ 	.short	0x0004
        /*0042*/ 	.short	0x001c
        /*0044*/ 	.byte	0x00, 0xf0, 0x11, 0x00


	//----- nvinfo : EIATTR_KPARAM_INFO
	.align		4
.L_101:
        /*0048*/ 	.byte	0x04, 0x17
        /*004a*/ 	.short	(.L_103 - .L_102)
.L_102:
        /*004c*/ 	.word	0x00000000
        /*0050*/ 	.short	0x0003
        /*0052*/ 	.short	0x0018
        /*0054*/ 	.byte	0x00, 0xf0, 0x11, 0x00


	//----- nvinfo : EIATTR_KPARAM_INFO
	.align		4
.L_103:
        /*0058*/ 	.byte	0x04, 0x17
        /*005a*/ 	.short	(.L_105 - .L_104)
.L_104:
        /*005c*/ 	.word	0x00000000
        /*0060*/ 	.short	0x0002
        /*0062*/ 	.short	0x0010
        /*0064*/ 	.byte	0x00, 0xf5, 0x21, 0x00


	//----- nvinfo : EIATTR_KPARAM_INFO
	.align		4
.L_105:
        /*0068*/ 	.byte	0x04, 0x17
        /*006a*/ 	.short	(.L_107 - .L_106)
.L_106:
        /*006c*/ 	.word	0x00000000
        /*0070*/ 	.short	0x0001
        /*0072*/ 	.short	0x0008
        /*0074*/ 	.byte	0x00, 0xf5, 0x21, 0x00


	//----- nvinfo : EIATTR_KPARAM_INFO
	.align		4
.L_107:
        /*0078*/ 	.byte	0x04, 0x17
        /*007a*/ 	.short	(.L_109 - .L_108)
.L_108:
        /*007c*/ 	.word	0x00000000
        /*0080*/ 	.short	0x0000
        /*0082*/ 	.short	0x0000
        /*0084*/ 	.byte	0x00, 0xf5, 0x21, 0x00


	//----- nvinfo : EIATTR_SPARSE_MMA_MASK
	.align		4
.L_109:
        /*0088*/ 	.byte	0x03, 0x50
        /*008a*/ 	.short	0x0000


	//----- nvinfo : EIATTR_MAXREG_COUNT
	.align		4
        /*008c*/ 	.byte	0x03, 0x1b
        /*008e*/ 	.short	0x00ff


	//----- nvinfo : EIATTR_MERCURY_ISA_VERSION
	.align		4
        /*0090*/ 	.byte	0x03, 0x5f
        /*0092*/ 	.short	0x0101


	//----- nvinfo : EIATTR_VRC_CTA_INIT_COUNT
	.align		4
        /*0094*/ 	.byte	0x02, 0x4a
	.zero		1
	.zero		1


	//----- nvinfo : EIATTR_EXIT_INSTR_OFFSETS
	.align		4
        /*0098*/ 	.byte	0x04, 0x1c
        /*009a*/ 	.short	(.L_111 - .L_110)


	//   ....[0]....
.L_110:
        /*009c*/ 	.word	0x000000c0


	//   ....[1]....
        /*00a0*/ 	.word	0x000006d0


	//   ....[2]....
        /*00a4*/ 	.word	0x00000ad0


	//   ....[3]....
        /*00a8*/ 	.word	0x00001370


	//   ....[4]....
        /*00ac*/ 	.word	0x000015c0


	//   ....[5]....
        /*00b0*/ 	.word	0x000016e0


	//   ....[6]....
        /*00b4*/ 	.word	0x000017b0


	//   ....[7]....
        /*00b8*/ 	.word	0x00001810


	//----- nvinfo : EIATTR_CRS_STACK_SIZE
	.align		4
.L_111:
        /*00bc*/ 	.byte	0x04, 0x1e
        /*00be*/ 	.short	(.L_113 - .L_112)
.L_112:
        /*00c0*/ 	.word	0x00000000


	//----- nvinfo : EIATTR_CBANK_PARAM_SIZE
	.align		4
.L_113:
        /*00c4*/ 	.byte	0x03, 0x19
        /*00c6*/ 	.short	0x0030


	//----- nvinfo : EIATTR_PARAM_CBANK
	.align		4
        /*00c8*/ 	.byte	0x04, 0x0a
        /*00ca*/ 	.short	(.L_115 - .L_114)
	.align		4
.L_114:
        /*00cc*/ 	.word	index@(.nv.constant0.efi_many_series_one_param_f32)
        /*00d0*/ 	.short	0x0380
        /*00d2*/ 	.short	0x0030


	//----- nvinfo : EIATTR_SW_WAR
	.align		4
.L_115:
        /*00d4*/ 	.byte	0x04, 0x36
        /*00d6*/ 	.short	(.L_117 - .L_116)
.L_116:
        /*00d8*/ 	.word	0x00000008
.L_117:


//--------------------- .nv.info.efi_batch_from_diff_f32 --------------------------
	.section	.nv.info.efi_batch_from_diff_f32,"",@"SHT_CUDA_INFO"
	.sectionflags	@""
	.align	4


	//----- nvinfo : EIATTR_CUDA_API_VERSION
	.align		4
        /*0000*/ 	.byte	0x04, 0x37
        /*0002*/ 	.short	(.L_119 - .L_118)
.L_118:
        /*0004*/ 	.word	0x00000082


	//----- nvinfo : EIATTR_KPARAM_INFO
	.align		4
.L_119:
        /*0008*/ 	.byte	0x04, 0x17
        /*000a*/ 	.short	(.L_121 - .L_120)
.L_120:
        /*000c*/ 	.word	0x00000000
        /*0010*/ 	.short	0x0006
        /*0012*/ 	.short	0x0028
        /*0014*/ 	.byte	0x00, 0xf5, 0x21, 0x00


	//----- nvinfo : EIATTR_KPARAM_INFO
	.align		4
.L_121:
        /*0018*/ 	.byte	0x04, 0x17
        /*001a*/ 	.short	(.L_123 - .L_122)
.L_122:
        /*001c*/ 	.word	0x00000000
        /*0020*/ 	.short	0x0005
        /*0022*/ 	.short	0x0020
        /*0024*/ 	.byte	0x00, 0xf0, 0x11, 0x00


	//----- nvinfo : EIATTR_KPARAM_INFO
	.align		4
.L_123:
        /*0028*/ 	.byte	0x04, 0x17
        /*002a*/ 	.short	(.L_125 - .L_124)
.L_124:
        /*002c*/ 	.word	0x00000000
        /*0030*/ 	.short	0x0004
        /*0032*/ 	.short	0x001c
        /*0034*/ 	.byte	0x00, 0xf0, 0x11, 0x00


	//----- nvinfo : EIATTR_KPARAM_INFO
	.align		4
.L_125:
        /*0038*/ 	.byte	0x04, 0x17
        /*003a*/ 	.short	(.L_127 - .L_126)
.L_126:
        /*003c*/ 	.word	0x00000000
        /*0040*/ 	.short	0x0003
        /*0042*/ 	.short	0x0018
        /*0044*/ 	.byte	0x00, 0xf0, 0x11, 0x00


	//----- nvinfo : EIATTR_KPARAM_INFO
	.align		4
.L_127:
        /*0048*/ 	.byte	0x04, 0x17
        /*004a*/ 	.short	(.L_129 - .L_128)
.L_128:
        /*004c*/ 	.word	0x00000000
        /*0050*/ 	.short	0x0002
        /*0052*/ 	.short	0x0010
        /*0054*/ 	.byte	0x00, 0xf5, 0x21, 0x00


	//----- nvinfo : EIATTR_KPARAM_INFO
	.align		4
.L_129:
        /*0058*/ 	.byte	0x04, 0x17
        /*005a*/ 	.short	(.L_131 - .L_130)
.L_130:
        /*005c*/ 	.word	0x00000000
        /*0060*/ 	.short	0x0001
        /*0062*/ 	.short	0x0008
        /*0064*/ 	.byte	0x00, 0xf5, 0x21, 0x00


	//----- nvinfo : EIATTR_KPARAM_INFO
	.align		4
.L_131:
        /*0068*/ 	.byte	0x04, 0x17
        /*006a*/ 	.short	(.L_133 - .L_132)
.L_132:
        /*006c*/ 	.word	0x00000000
        /*0070*/ 	.short	0x0000
        /*0072*/ 	.short	0x0000
        /*0074*/ 	.byte	0x00, 0xf5, 0x21, 0x00


	//----- nvinfo : EIATTR_SPARSE_MMA_MASK
	.align		4
.L_133:
        /*0078*/ 	.byte	0x03, 0x50
        /*007a*/ 	.short	0x0000


	//----- nvinfo : EIATTR_MAXREG_COUNT
	.align		4
        /*007c*/ 	.byte	0x03, 0x1b
        /*007e*/ 	.short	0x00ff


	//----- nvinfo : EIATTR_MERCURY_ISA_VERSION
	.align		4
        /*0080*/ 	.byte	0x03, 0x5f
        /*0082*/ 	.short	0x0101


	//----- nvinfo : EIATTR_COOP_GROUP_MASK_REGIDS
	.align		4
        /*0084*/ 	.byte	0x04, 0x29
        /*0086*/ 	.short	(.L_135 - .L_134)


	//   ....[0]....
.L_134:
        /*0088*/ 	.word	0xffffffff


	//   ....[1]....
        /*008c*/ 	.word	0x05000009


	//   ....[2]....
        /*0090*/ 	.word	0x05000009


	//   ....[3]....
        /*0094*/ 	.word	0x05000009


	//   ....[4]....
        /*0098*/ 	.word	0x05000009


	//   ....[5]....
        /*009c*/ 	.word	0x05000009


	//----- nvinfo : EIATTR_COOP_GROUP_INSTR_OFFSETS
	.align		4
.L_135:
        /*00a0*/ 	.byte	0x04, 0x28
        /*00a2*/ 	.short	(.L_137 - .L_136)


	//   ....[0]....
.L_136:
        /*00a4*/ 	.word	0x00000130


	//   ....[1]....
        /*00a8*/ 	.word	0x00000860


	//   ....[2]....
        /*00ac*/ 	.word	0x00000b20


	//   ....[3]....
        /*00b0*/ 	.word	0x00000c60


	//   ....[4]....
        /*00b4*/ 	.word	0x00000d70


	//   ....[5]....
        /*00b8*/ 	.word	0x00000e90


	//----- nvinfo : EIATTR_VRC_CTA_INIT_COUNT
	.align		4
.L_137:
        /*00bc*/ 	.byte	0x02, 0x4a
	.zero		1
	.zero		1


	//----- nvinfo : EIATTR_EXIT_INSTR_OFFSETS
	.align		4
        /*00c0*/ 	.byte	0x04, 0x1c
        /*00c2*/ 	.short	(.L_139 - .L_138)


	//   ....[0]....
.L_138:
        /*00c4*/ 	.word	0x00000150


	//   ....[1]....
        /*00c8*/ 	.word	0x00000560


	//   ....[2]....
        /*00cc*/ 	.word	0x00000600


	//   ....[3]....
        /*00d0*/ 	.word	0x000009e0


	//   ....[4]....
        /*00d4*/ 	.word	0x00000f70


	//----- nvinfo : EIATTR_CRS_STACK_SIZE
	.align		4
.L_139:
        /*00d8*/ 	.byte	0x04, 0x1e
        /*00da*/ 	.short	(.L_141 - .L_140)
.L_140:
        /*00dc*/ 	.word	0x00000000


	//----- nvinfo : EIATTR_CBANK_PARAM_SIZE
	.align		4
.L_141:
        /*00e0*/ 	.byte	0x03, 0x19
        /*00e2*/ 	.short	0x0030


	//----- nvinfo : EIATTR_PARAM_CBANK
	.align		4
        /*00e4*/ 	.byte	0x04, 0x0a
        /*00e6*/ 	.short	(.L_143 - .L_142)
	.align		4
.L_142:
        /*00e8*/ 	.word	index@(.nv.constant0.efi_batch_from_diff_f32)
        /*00ec*/ 	.short	0x0380
        /*00ee*/ 	.short	0x0030


	//----- nvinfo : EIATTR_SW_WAR
	.align		4
.L_143:
        /*00f0*/ 	.byte	0x04, 0x36
        /*00f2*/ 	.short	(.L_145 - .L_144)
.L_144:
        /*00f4*/ 	.word	0x00000008
.L_145:


//--------------------- .nv.info.efi_batch_f32    --------------------------
	.section	.nv.info.efi_batch_f32,"",@"SHT_CUDA_INFO"
	.sectionflags	@""
	.align	4


	//----- nvinfo : EIATTR_CUDA_API_VERSION
	.align		4
        /*0000*/ 	.byte	0x04, 0x37
        /*0002*/ 	.short	(.L_147 - .L_146)
.L_146:
        /*0004*/ 	.word	0x00000082


	//----- nvinfo : EIATTR_KPARAM_INFO
	.align		4
.L_147:
        /*0008*/ 	.byte	0x04, 0x17
        /*000a*/ 	.short	(.L_149 - .L_148)
.L_148:
        /*000c*/ 	.word	0x00000000
        /*0010*/ 	.short	0x0007
        /*0012*/ 	.short	0x0030
        /*0014*/ 	.byte	0x00, 0xf5, 0x21, 0x00


	//----- nvinfo : EIATTR_KPARAM_INFO
	.align		4
.L_149:
        /*0018*/ 	.byte	0x04, 0x17
        /*001a*/ 	.short	(.L_151 - .L_150)
.L_150:
        /*001c*/ 	.word	0x00000000
        /*0020*/ 	.short	0x0006
        /*0022*/ 	.short	0x0028
        /*0024*/ 	.byte	0x00, 0xf0, 0x11, 0x00


	//----- nvinfo : EIATTR_KPARAM_INFO
	.align		4
.L_151:
        /*0028*/ 	.byte	0x04, 0x17
        /*002a*/ 	.short	(.L_153 - .L_152)
.L_152:
        /*002c*/ 	.word	0x00000000
        /*0030*/ 	.short	0x0005
        /*0032*/ 	.short	0x0024
        /*0034*/ 	.byte	0x00, 0xf0, 0x11, 0x00


	//----- nvinfo : EIATTR_KPARAM_INFO
	.align		4
.L_153:
        /*0038*/ 	.byte	0x04, 0x17
        /*003a*/ 	.short	(.L_155 - .L_154)
.L_154:
        /*003c*/ 	.word	0x00000000
        /*0040*/ 	.short	0x0004
        /*0042*/ 	.short	0x0020
        /*0044*/ 	.byte	0x00, 0xf0, 0x11, 0x00


	//----- nvinfo : EIATTR_KPARAM_INFO
	.align		4
.L_155:
        /*0048*/ 	.byte	0x04, 0x17
        /*004a*/ 	.short	(.L_157 - .L_156)
.L_156:
        /*004c*/ 	.word	0x00000000
        /*0050*/ 	.short	0x0003
        /*0052*/ 	.short	0x0018
        /*0054*/ 	.byte	0x00, 0xf5, 0x21, 0x00


	//----- nvinfo : EIATTR_KPARAM_INFO
	.align		4
.L_157:
        /*0058*/ 	.byte	0x04, 0x17
        /*005a*/ 	.short	(.L_159 - .L_158)
.L_158:
        /*005c*/ 	.word	0x00000000
        /*0060*/ 	.short	0x0002
        /*0062*/ 	.short	0x0010
        /*0064*/ 	.byte	0x00, 0xf5, 0x21, 0x00


	//----- nvinfo : EIATTR_KPARAM_INFO
	.align		4
.L_159:
        /*0068*/ 	.byte	0x04, 0x17
        /*006a*/ 	.short	(.L_161 - .L_160)
.L_160:
        /*006c*/ 	.word	0x00000000
        /*0070*/ 	.short	0x0001
        /*0072*/ 	.short	0x0008
        /*0074*/ 	.byte	0x00, 0xf5, 0x21, 0x00


	//----- nvinfo : EIATTR_KPARAM_INFO
	.align		4
.L_161:
        /*0078*/ 	.byte	0x04, 0x17
        /*007a*/ 	.short	(.L_163 - .L_162)
.L_162:
        /*007c*/ 	.word	0x00000000
        /*0080*/ 	.short	0x0000
        /*0082*/ 	.short	0x0000
        /*0084*/ 	.byte	0x00, 0xf5, 0x21, 0x00


	//----- nvinfo : EIATTR_SPARSE_MMA_MASK
	.align		4
.L_163:
        /*0088*/ 	.byte	0x03, 0x50
        /*008a*/ 	.short	0x0000


	//----- nvinfo : EIATTR_MAXREG_COUNT
	.align		4
        /*008c*/ 	.byte	0x03, 0x1b
        /*008e*/ 	.short	0x00ff


	//----- nvinfo : EIATTR_MERCURY_ISA_VERSION
	.align		4
        /*0090*/ 	.byte	0x03, 0x5f
        /*0092*/ 	.short	0x0101


	//----- nvinfo : EIATTR_VRC_CTA_INIT_COUNT
	.align		4
        /*0094*/ 	.byte	0x02, 0x4a
	.zero		1
	.zero		1


	//----- nvinfo : EIATTR_EXIT_INSTR_OFFSETS
	.align		4
        /*0098*/ 	.byte	0x04, 0x1c
        /*009a*/ 	.short	(.L_165 - .L_164)


	//   ....[0]....
.L_164:
        /*009c*/ 	.word	0x00000070


	//   ....[1]....
        /*00a0*/ 	.word	0x000000d0


	//   ....[2]....
        /*00a4*/ 	.word	0x000001d0


	//   ....[3]....
        /*00a8*/ 	.word	0x000002f0


	//   ....[4]....
        /*00ac*/ 	.word	0x00000670


	//   ....[5]....
        /*00b0*/ 	.word	0x00000b80


	//----- nvinfo : EIATTR_CRS_STACK_SIZE
	.align		4
.L_165:
        /*00b4*/ 	.byte	0x04, 0x1e
        /*00b6*/ 	.short	(.L_167 - .L_166)
.L_166:
        /*00b8*/ 	.word	0x00000000


	//----- nvinfo : EIATTR_CBANK_PARAM_SIZE
	.align		4
.L_167:
        /*00bc*/ 	.byte	0x03, 0x19
        /*00be*/ 	.short	0x0038


	//----- nvinfo : EIATTR_PARAM_CBANK
	.align		4
        /*00c0*/ 	.byte	0x04, 0x0a
        /*00c2*/ 	.short	(.L_169 - .L_168)
	.align		4
.L_168:
        /*00c4*/ 	.word	index@(.nv.constant0.efi_batch_f32)
        /*00c8*/ 	.short	0x0380
        /*00ca*/ 	.short	0x0038


	//----- nvinfo : EIATTR_SW_WAR
	.align		4
.L_169:
        /*00cc*/ 	.byte	0x04, 0x36
        /*00ce*/ 	.short	(.L_171 - .L_170)
.L_170:
        /*00d0*/ 	.word	0x00000008
.L_171:


//--------------------- .nv.info.efi_precompute_diffs_f32 --------------------------
	.section	.nv.info.efi_precompute_diffs_f32,"",@"SHT_CUDA_INFO"
	.sectionflags	@""
	.align	4


	//----- nvinfo : EIATTR_CUDA_API_VERSION
	.align		4
        /*0000*/ 	.byte	0x04, 0x37
        /*0002*/ 	.short	(.L_173 - .L_172)
.L_172:
        /*0004*/ 	.word	0x00000082


	//----- nvinfo : EIATTR_KPARAM_INFO
	.align		4
.L_173:
        /*0008*/ 	.byte	0x04, 0x17
        /*000a*/ 	.short	(.L_175 - .L_174)
.L_174:
        /*000c*/ 	.word	0x00000000
        /*0010*/ 	.short	0x0004
        /*0012*/ 	.short	0x0020
        /*0014*/ 	.byte	0x00, 0xf5, 0x21, 0x00


	//----- nvinfo : EIATTR_KPARAM_INFO
	.align		4
.L_175:
        /*0018*/ 	.byte	0x04, 0x17
        /*001a*/ 	.short	(.L_177 - .L_176)
.L_176:
        /*001c*/ 	.word	0x00000000
        /*0020*/ 	.short	0x0003
        /*0022*/ 	.short	0x0018
        /*0024*/ 	.byte	0x00, 0xf5, 0x21, 0x00


	//----- nvinfo : EIATTR_KPARAM_INFO
	.align		4
.L_177:
        /*0028*/ 	.byte	0x04, 0x17
        /*002a*/ 	.short	(.L_179 - .L_178)
.L_178:
        /*002c*/ 	.word	0x00000000
        /*0030*/ 	.short	0x0002
        /*0032*/ 	.short	0x0010
        /*0034*/ 	.byte	0x00, 0xf0, 0x11, 0x00


	//----- nvinfo : EIATTR_KPARAM_INFO
	.align		4
.L_179:
        /*0038*/ 	.byte	0x04, 0x17
        /*003a*/ 	.short	(.L_181 - .L_180)
.L_180:
        /*003c*/ 	.word	0x00000000
        /*0040*/ 	.short	0x0001
        /*0042*/ 	.short	0x0008
        /*0044*/ 	.byte	0x00, 0xf5, 0x21, 0x00


	//----- nvinfo : EIATTR_KPARAM_INFO
	.align		4
.L_181:
        /*0048*/ 	.byte	0x04, 0x17
        /*004a*/ 	.short	(.L_183 - .L_182)
.L_182:
        /*004c*/ 	.word	0x00000000
        /*0050*/ 	.short	0x0000
        /*0052*/ 	.short	0x0000
        /*0054*/ 	.byte	0x00, 0xf5, 0x21, 0x00


	//----- nvinfo : EIATTR_SPARSE_MMA_MASK
	.align		4
.L_183:
        /*0058*/ 	.byte	0x03, 0x50
        /*005a*/ 	.short	0x0000


	//----- nvinfo : EIATTR_MAXREG_COUNT
	.align		4
        /*005c*/ 	.byte	0x03, 0x1b
        /*005e*/ 	.short	0x00ff


	//----- nvinfo : EIATTR_MERCURY_ISA_VERSION
	.align		4
        /*0060*/ 	.byte	0x03, 0x5f
        /*0062*/ 	.short	0x0101


	//----- nvinfo : EIATTR_INT_WARP_WIDE_INSTR_OFFSETS
	.align		4
        /*0064*/ 	.byte	0x04, 0x31
        /*0066*/ 	.short	(.L_185 - .L_184)


	//   ....[0]....
.L_184:
        /*0068*/ 	.word	0x00000380


	//   ....[1]....
        /*006c*/ 	.word	0x00000390


	//----- nvinfo : EIATTR_VRC_CTA_INIT_COUNT
	.align		4
.L_185:
        /*0070*/ 	.byte	0x02, 0x4a
	.zero		1
	.zero		1


	//----- nvinfo : EIATTR_EXIT_INSTR_OFFSETS
	.align		4
        /*0074*/ 	.byte	0x04, 0x1c
        /*0076*/ 	.short	(.L_187 - .L_186)


	//   ....[0]....
.L_186:
        /*0078*/ 	.word	0x00000350


	//   ....[1]....
        /*007c*/ 	.word	0x000003e0


	//----- nvinfo : EIATTR_CRS_STACK_SIZE
	.align		4
.L_187:
        /*0080*/ 	.byte	0x04, 0x1e
        /*0082*/ 	.short	(.L_189 - .L_188)
.L_188:
        /*0084*/ 	.word	0x00000000


	//----- nvinfo : EIATTR_CBANK_PARAM_SIZE
	.align		4
.L_189:
        /*0088*/ 	.byte	0x03, 0x19
        /*008a*/ 	.short	0x0028


	//----- nvinfo : EIATTR_PARAM_CBANK
	.align		4
        /*008c*/ 	.byte	0x04, 0x0a
        /*008e*/ 	.short	(.L_191 - .L_190)
	.align		4
.L_190:
        /*0090*/ 	.word	index@(.nv.constant0.efi_precompute_diffs_f32)
        /*0094*/ 	.short	0x0380
        /*0096*/ 	.short	0x0028


	//----- nvinfo : EIATTR_SW_WAR
	.align		4
.L_191:
        /*0098*/ 	.byte	0x04, 0x36
        /*009a*/ 	.short	(.L_193 - .L_192)
.L_192:
        /*009c*/ 	.word	0x00000008
.L_193:


//--------------------- .nv.callgraph             --------------------------
	.section	.nv.callgraph,"",@"SHT_CUDA_CALLGRAPH"
	.align	4
	.sectionentsize	8
	.align		4
        /*0000*/ 	.word	0x00000000
	.align		4
        /*0004*/ 	.word	0xffffffff
	.align		4
        /*0008*/ 	.word	0x00000000
	.align		4
        /*000c*/ 	.word	0xfffffffe
	.align		4
        /*0010*/ 	.word	0x00000000
	.align		4
        /*0014*/ 	.word	0xfffffffd
	.align		4
        /*0018*/ 	.word	0x00000000
	.align		4
        /*001c*/ 	.word	0xfffffffc


//--------------------- .text.efi_one_series_many_params_from_diff_rm_f32 --------------------------
	.section	.text.efi_one_series_many_params_from_diff_rm_f32,"ax",@progbits
	.align	128
        .global         efi_one_series_many_params_from_diff_rm_f32
        .type           efi_one_series_many_params_from_diff_rm_f32,@function
        .size           efi_one_series_many_params_from_diff_rm_f32,(.L_x_87 - efi_one_series_many_params_from_diff_rm_f32)
        .other          efi_one_series_many_params_from_diff_rm_f32,@"STO_CUDA_ENTRY STV_DEFAULT"
efi_one_series_many_params_from_diff_rm_f32:
.text.efi_one_series_many_params_from_diff_rm_f32:
[----:B------:R-:W-:Y:S01]  /*0000*/  LDC R1, c[0x0][0x37c] ;  /* 0x0000df00ff017b82 */ /* 0x000fe20000000800 */
[----:B------:R-:W0:Y:S07]  /*0010*/  S2R R15, SR_TID.X ;  /* 0x00000000000f7919 */ /* 0x000e2e0000002100 */
[----:B------:R-:W0:Y:S01]  /*0020*/  S2UR UR4, SR_CTAID.X ;  /* 0x00000000000479c3 */ /* 0x000e220000002500 */
[----:B------:R-:W1:Y:S01]  /*0030*/  LDCU UR5, c[0x0][0x3a0] ;  /* 0x00007400ff0577ac */ /* 0x000e620008000800 */
[----:B------:R-:W-:Y:S01]  /*0040*/  BSSY.RECONVERGENT B0, `(.L_x_0) ;  /* 0x000000b000007945 */ /* 0x000fe20003800200 */
[----:B------:R-:W-:Y:S01]  /*0050*/  PLOP3.LUT P0, PT, PT, PT, PT, 0x8, 0x80 ;  /* 0x000000000080781c */ /* 0x000fe20003f0e170 */
[----:B------:R-:W2:Y:S04]  /*0060*/  LDCU.64 UR6, c[0x0][0x358] ;  /* 0x00006b00ff0677ac */ /* 0x000ea80008000a00 */
[----:B------:R-:W0:Y:S02]  /*0070*/  LDC R0, c[0x0][0x360] ;  /* 0x0000d800ff007b82 */ /* 0x000e240000000800 */
[----:B0-----:R-:W-:-:S05]  /*0080*/  IMAD R11, R0, UR4, R15 ;  /* 0x00000004000b7c24 */ /* 0x001fca000f8e020f */
[----:B-1----:R-:W-:-:S13]  /*0090*/  ISETP.GE.AND P1, PT, R11, UR5, PT ;  /* 0x000000050b007c0c */ /* 0x002fda000bf26270 */
[----:B--2---:R-:W-:Y:S05]  /*00a0*/  @P1 BRA `(.L_x_1) ;  /* 0x0000000000101947 */ /* 0x004fea0003800000 */
[----:B------:R-:W0:Y:S02]  /*00b0*/  LDC.64 R2, c[0x0][0x388] ;  /* 0x0000e200ff027b82 */ /* 0x000e240000000a00 */
[----:B0-----:R-:W-:-:S06]  /*00c0*/  IMAD.WIDE R2, R11, 0x4, R2 ;  /* 0x000000040b027825 */ /* 0x001fcc00078e0202 */
[----:B------:R-:W2:Y:S02]  /*00d0*/  LDG.E.CONSTANT R2, desc[UR6][R2.64] ;  /* 0x0000000602027981 */ /* 0x000ea4000c1e9900 */
[----:B--2---:R-:W-:-:S13]  /*00e0*/  ISETP.GT.AND P0, PT, R2, RZ, PT ;  /* 0x000000ff0200720c */ /* 0x004fda0003f04270 */
.L_x_1:
[----:B------:R-:W-:Y:S05]  /*00f0*/  BSYNC.RECONVERGENT B0 ;  /* 0x0000000000007941 */ /* 0x000fea0003800200 */
.L_x_0:
[----:B------:R-:W-:-:S04]  /*0100*/  VOTE.ANY R9, PT, P0 ;  /* 0x0000000000097806 */ /* 0x000fc800000e0100 */
[----:B------:R-:W-:-:S13]  /*0110*/  ISETP.NE.AND P1, PT, R9, RZ, PT ;  /* 0x000000ff0900720c */ /* 0x000fda0003f25270 */
[----:B------:R-:W-:Y:S05]  /*0120*/  @!P1 EXIT ;  /* 0x000000000000994d */ /* 0x000fea0003800000 */
[----:B------:R-:W-:Y:S04]  /*0130*/  BSSY.RECONVERGENT B0, `(.L_x_2) ;  /* 0x0000040000007945 */ /* 0x000fe80003800200 */
[----:B------:R-:W-:Y:S05]  /*0140*/  @!P0 BRA `(.L_x_3) ;  /* 0x0000000000f88947 */ /* 0x000fea0003800000 */
[----:B------:R-:W0:Y:S02]  /*0150*/  LDC.64 R2, c[0x0][0x398] ;  /* 0x0000e600ff027b82 */ /* 0x000e240000000a00 */
[----:B0-----:R-:W-:-:S13]  /*0160*/  ISETP.GE.AND P1, PT, R3, 0x1, PT ;  /* 0x000000010300780c */ /* 0x001fda0003f26270 */
[----:B------:R-:W-:Y:S05]  /*0170*/  @!P1 BRA `(.L_x_3) ;  /* 0x0000000000ec9947 */ /* 0x000fea0003800000 */
[C---:B------:R-:W-:Y:S01]  /*0180*/  ISETP.GE.U32.AND P2, PT, R3.reuse, 0x8, PT ;  /* 0x000000080300780c */ /* 0x040fe20003f46070 */
[----:B------:R-:W-:Y:S01]  /*0190*/  HFMA2 R0, -RZ, RZ, 0, 0 ;  /* 0x00000000ff007431 */ /* 0x000fe200000001ff */
[----:B------:R-:W-:Y:S01]  /*01a0*/  LOP3.LUT R4, R3, 0x7, RZ, 0xc0, !PT ;  /* 0x0000000703047812 */ /* 0x000fe200078ec0ff */
[----:B------:R-:W-:-:S03]  /*01b0*/  IMAD R5, R11, R2, RZ ;  /* 0x000000020b057224 */ /* 0x000fc600078e02ff */
[----:B------:R-:W-:-:S07]  /*01c0*/  ISETP.NE.AND P1, PT, R4, RZ, PT ;  /* 0x000000ff0400720c */ /* 0x000fce0003f25270 */
[----:B------:R-:W-:Y:S06]  /*01d0*/  @!P2 BRA `(.L_x_4) ;  /* 0x000000000058a947 */ /* 0x000fec0003800000 */
[----:B------:R-:W0:Y:S01]  /*01e0*/  LDCU.64 UR4, c[0x0][0x3a8] ;  /* 0x00007500ff0477ac */ /* 0x000e220008000a00 */
[----:B------:R-:W-:Y:S01]  /*01f0*/  LOP3.LUT R0, R3, 0x7ffffff8, RZ, 0xc0, !PT ;  /* 0x7ffffff803007812 */ /* 0x000fe200078ec0ff */
[----:B------:R-:W-:Y:S01]  /*0200*/  IMAD.MOV.U32 R19, RZ, RZ, 0x7fc00000 ;  /* 0x7fc00000ff137424 */ /* 0x000fe200078e00ff */
[----:B------:R-:W-:Y:S02]  /*0210*/  MOV R17, R5 ;  /* 0x0000000500117202 */ /* 0x000fe40000000f00 */
[----:B------:R-:W-:Y:S01]  /*0220*/  IADD3 R2, PT, PT, -R0, RZ, RZ ;  /* 0x000000ff00027210 */ /* 0x000fe20007ffe1ff */
[----:B0-----:R-:W-:-:S04]  /*0230*/  UIADD3 UR4, UP0, UPT, UR4, 0x10, URZ ;  /* 0x0000001004047890 */ /* 0x001fc8000ff1e0ff */
[----:B------:R-:W-:Y:S02]  /*0240*/  UIADD3.X UR5, UPT, UPT, URZ, UR5, URZ, UP0, !UPT ;  /* 0x00000005ff057290 */ /* 0x000fe400087fe4ff */
[----:B------:R-:W-:-:S04]  /*0250*/  IMAD.U32 R12, RZ, RZ, UR4 ;  /* 0x00000004ff0c7e24 */ /* 0x000fc8000f8e00ff */
[----:B------:R-:W-:-:S07]  /*0260*/  MOV R13, UR5 ;  /* 0x00000005000d7c02 */ /* 0x000fce0008000f00 */
.L_x_5:
[C---:B0-----:R-:W-:Y:S01]  /*0270*/  IMAD.WIDE R6, R17.reuse, 0x4, R12 ;  /* 0x0000000411067825 */ /* 0x041fe200078e020c */
[----:B------:R-:W-:-:S03]  /*0280*/  IADD3 R17, PT, PT, R17, 0x8, RZ ;  /* 0x0000000811117810 */ /* 0x000fc60007ffe0ff */
[----:B------:R-:W-:Y:S01]  /*0290*/  VIADD R2, R2, 0x8 ;  /* 0x0000000802027836 */ /* 0x000fe20000000000 */
[----:B------:R0:W-:Y:S04]  /*02a0*/  STG.E desc[UR6][R6.64+-0x10], R19 ;  /* 0xfffff01306007986 */ /* 0x0001e8000c101906 */
[----:B------:R0:W-:Y:S01]  /*02b0*/  STG.E desc[UR6][R6.64+-0xc], R19 ;  /* 0xfffff41306007986 */ /* 0x0001e2000c101906 */
[----:B------:R-:W-:-:S03]  /*02c0*/  ISETP.NE.AND P2, PT, R2, RZ, PT ;  /* 0x000000ff0200720c */ /* 0x000fc60003f45270 */
[----:B------:R0:W-:Y:S04]  /*02d0*/  STG.E desc[UR6][R6.64+-0x8], R19 ;  /* 0xfffff81306007986 */ /* 0x0001e8000c101906 */
[----:B------:R0:W-:Y:S04]  /*02e0*/  STG.E desc[UR6][R6.64+-0x4], R19 ;  /* 0xfffffc1306007986 */ /* 0x0001e8000c101906 */
[----:B------:R0:W-:Y:S04]  /*02f0*/  STG.E desc[UR6][R6.64], R19 ;  /* 0x0000001306007986 */ /* 0x0001e8000c101906 */
[----:B------:R0:W-:Y:S04]  /*0300*/  STG.E desc[UR6][R6.64+0x4], R19 ;  /* 0x0000041306007986 */ /* 0x0001e8000c101906 */
[----:B------:R0:W-:Y:S04]  /*0310*/  STG.E desc[UR6][R6.64+0x8], R19 ;  /* 0x0000081306007986 */ /* 0x0001e8000c101906 */
[----:B------:R0:W-:Y:S01]  /*0320*/  STG.E desc[UR6][R6.64+0xc], R19 ;  /* 0x00000c1306007986 */ /* 0x0001e2000c101906 */
[----:B------:R-:W-:Y:S05]  /*0330*/  @P2 BRA `(.L_x_5) ;  /* 0xfffffffc00cc2947 */ /* 0x000fea000383ffff */
.L_x_4:
[----:B------:R-:W-:Y:S05]  /*0340*/  @!P1 BRA `(.L_x_3) ;  /* 0x0000000000789947 */ /* 0x000fea0003800000 */
[----:B------:R-:W-:Y:S02]  /*0350*/  ISETP.GE.U32.AND P1, PT, R4, 0x4, PT ;  /* 0x000000040400780c */ /* 0x000fe40003f26070 */
[----:B------:R-:W-:-:S04]  /*0360*/  LOP3.LUT R2, R3, 0x3, RZ, 0xc0, !PT ;  /* 0x0000000303027812 */ /* 0x000fc800078ec0ff */
[----:B------:R-:W-:-:S07]  /*0370*/  ISETP.NE.AND P2, PT, R2, RZ, PT ;  /* 0x000000ff0200720c */ /* 0x000fce0003f45270 */
[----:B------:R-:W-:Y:S06]  /*0380*/  @!P1 BRA `(.L_x_6) ;  /* 0x0000000000249947 */ /* 0x000fec0003800000 */
[----:B0-----:R-:W0:Y:S01]  /*0390*/  LDC.64 R6, c[0x0][0x3a8] ;  /* 0x0000ea00ff067b82 */ /* 0x001e220000000a00 */
[----:B------:R-:W-:Y:S01]  /*03a0*/  IMAD.IADD R13, R5, 0x1, R0 ;  /* 0x00000001050d7824 */ /* 0x000fe200078e0200 */
[----:B------:R-:W-:Y:S01]  /*03b0*/  MOV R17, 0x7fc00000 ;  /* 0x7fc0000000117802 */ /* 0x000fe20000000f00 */
[----:B------:R-:W-:Y:S02]  /*03c0*/  VIADD R0, R0, 0x4 ;  /* 0x0000000400007836 */ /* 0x000fe40000000000 */
[----:B0-----:R-:W-:-:S05]  /*03d0*/  IMAD.WIDE R6, R13, 0x4, R6 ;  /* 0x000000040d067825 */ /* 0x001fca00078e0206 */
[----:B------:R1:W-:Y:S04]  /*03e0*/  STG.E desc[UR6][R6.64], R17 ;  /* 0x0000001106007986 */ /* 0x0003e8000c101906 */
[----:B------:R1:W-:Y:S04]  /*03f0*/  STG.E desc[UR6][R6.64+0x4], R17 ;  /* 0x0000041106007986 */ /* 0x0003e8000c101906 */
[----:B------:R1:W-:Y:S04]  /*0400*/  STG.E desc[UR6][R6.64+0x8], R17 ;  /* 0x0000081106007986 */ /* 0x0003e8000c101906 */
[----:B------:R1:W-:Y:S02]  /*0410*/  STG.E desc[UR6][R6.64+0xc], R17 ;  /* 0x00000c1106007986 */ /* 0x0003e4000c101906 */
.L_x_6:
[----:B------:R-:W-:Y:S05]  /*0420*/  @!P2 BRA `(.L_x_3) ;  /* 0x000000000040a947 */ /* 0x000fea0003800000 */
[----:B------:R-:W-:Y:S02]  /*0430*/  LOP3.LUT R3, R3, 0x1, RZ, 0xc0, !PT ;  /* 0x0000000103037812 */ /* 0x000fe400078ec0ff */
[----:B------:R-:W-:Y:S02]  /*0440*/  ISETP.NE.AND P1, PT, R2, 0x1, PT ;  /* 0x000000010200780c */ /* 0x000fe40003f25270 */
[----:B------:R-:W-:-:S13]  /*0450*/  ISETP.NE.U32.AND P2, PT, R3, 0x1, PT ;  /* 0x000000010300780c */ /* 0x000fda0003f45070 */
[----:B01----:R-:W0:Y:S01]  /*0460*/  @!P2 LDC.64 R6, c[0x0][0x3a8] ;  /* 0x0000ea00ff06ab82 */ /* 0x003e220000000a00 */
[----:B------:R-:W-:Y:S05]  /*0470*/  @!P1 BRA `(.L_x_7) ;  /* 0x00000000001c9947 */ /* 0x000fea0003800000 */
[----:B------:R-:W1:Y:S01]  /*0480*/  LDC.64 R2, c[0x0][0x3a8] ;  /* 0x0000ea00ff027b82 */ /* 0x000e620000000a00 */
[----:B------:R-:W-:Y:S01]  /*0490*/  IADD3 R13, PT, PT, R5, R0, RZ ;  /* 0x00000000050d7210 */ /* 0x000fe20007ffe0ff */
[----:B------:R-:W-:Y:S01]  /*04a0*/  IMAD.MOV.U32 R17, RZ, RZ, 0x7fc00000 ;  /* 0x7fc00000ff117424 */ /* 0x000fe200078e00ff */
[----:B------:R-:W-:-:S03]  /*04b0*/  IADD3 R0, PT, PT, R0, 0x2, RZ ;  /* 0x0000000200007810 */ /* 0x000fc60007ffe0ff */
[----:B-1----:R-:W-:-:S05]  /*04c0*/  IMAD.WIDE R2, R13, 0x4, R2 ;  /* 0x000000040d027825 */ /* 0x002fca00078e0202 */
[----:B------:R1:W-:Y:S04]  /*04d0*/  STG.E desc[UR6][R2.64], R17 ;  /* 0x0000001102007986 */ /* 0x0003e8000c101906 */
[----:B------:R1:W-:Y:S02]  /*04e0*/  STG.E desc[UR6][R2.64+0x4], R17 ;  /* 0x0000041102007986 */ /* 0x0003e4000c101906 */
.L_x_7:
[----:B-1----:R-:W-:Y:S01]  /*04f0*/  @!P2 IMAD.IADD R3, R5, 0x1, R0 ;  /* 0x000000010503a824 */ /* 0x002fe200078e0200 */
[----:B------:R-:W-:-:S03]  /*0500*/  @!P2 MOV R5, 0x7fc00000 ;  /* 0x7fc000000005a802 */ /* 0x000fc60000000f00 */
[----:B0-----:R-:W-:-:S05]  /*0510*/  @!P2 IMAD.WIDE R2, R3, 0x4, R6 ;  /* 0x000000040302a825 */ /* 0x001fca00078e0206 */
[----:B------:R2:W-:Y:S02]  /*0520*/  @!P2 STG.E desc[UR6][R2.64], R5 ;  /* 0x000000050200a986 */ /* 0x0005e4000c101906 */
.L_x_3:
[----:B------:R-:W-:Y:S05]  /*0530*/  BSYNC.RECONVERGENT B0 ;  /* 0x0000000000007941 */ /* 0x000fea0003800200 */
.L_x_2:
[----:B------:R-:W-:Y:S05]  /*0540*/  @!P0 EXIT ;  /* 0x000000000000894d */ /* 0x000fea0003800000 */
[----:B--2---:R-:W2:Y:S08]  /*0550*/  LDC.64 R4, c[0x0][0x380] ;  /* 0x0000e000ff047b82 */ /* 0x004eb00000000a00 */
[----:B------:R-:W2:Y:S08]  /*0560*/  LDC.64 R2, c[0x0][0x398] ;  /* 0x0000e600ff027b82 */ /* 0x000eb00000000a00 */
[----:B01----:R-:W0:Y:S01]  /*0570*/  LDC.64 R6, c[0x0][0x3a8] ;  /* 0x0000ea00ff067b82 */ /* 0x003e220000000a00 */
[----:B--2---:R-:W-:-:S05]  /*0580*/  IMAD.WIDE R4, R3, 0x4, R4 ;  /* 0x0000000403047825 */ /* 0x004fca00078e0204 */
[----:B------:R-:W2:Y:S01]  /*0590*/  LDG.E R12, desc[UR6][R4.64] ;  /* 0x00000006040c7981 */ /* 0x000ea2000c1e1900 */
[----:B------:R-:W-:Y:S02]  /*05a0*/  VIADD R13, R3, 0x1 ;  /* 0x00000001030d7836 */ /* 0x000fe40000000000 */
[----:B------:R-:W-:-:S03]  /*05b0*/  IMAD R14, R11, R2, R3 ;  /* 0x000000020b0e7224 */ /* 0x000fc600078e0203 */
[----:B------:R-:W-:Y:S01]  /*05c0*/  ISETP.GE.AND P0, PT, R13, R2, PT ;  /* 0x000000020d00720c */ /* 0x000fe20003f06270 */
[----:B0-----:R-:W-:-:S05]  /*05d0*/  IMAD.WIDE R6, R14, 0x4, R6 ;  /* 0x000000040e067825 */ /* 0x001fca00078e0206 */
[----:B--2---:R0:W-:Y:S07]  /*05e0*/  STG.E desc[UR6][R6.64], R12 ;  /* 0x0000000c06007986 */ /* 0x0041ee000c101906 */
[----:B------:R-:W-:Y:S05]  /*05f0*/  @P0 EXIT ;  /* 0x000000000000094d */ /* 0x000fea0003800000 */
[----:B------:R-:W1:Y:S02]  /*0600*/  LDC.64 R4, c[0x0][0x390] ;  /* 0x0000e400ff047b82 */ /* 0x000e640000000a00 */
[----:B-1----:R-:W-:-:S05]  /*0610*/  IMAD.WIDE R4, R11, 0x4, R4 ;  /* 0x000000040b047825 */ /* 0x002fca00078e0204 */
[----:B------:R1:W5:Y:S01]  /*0620*/  LDG.E.CONSTANT R0, desc[UR6][R4.64] ;  /* 0x0000000604007981 */ /* 0x000362000c1e9900 */
[----:B------:R-:W2:Y:S01]  /*0630*/  BREV R8, R9 ;  /* 0x0000000900087301 */ /* 0x000ea20000000000 */
[----:B0-----:R-:W-:Y:S01]  /*0640*/  LOP3.LUT R7, RZ, R3, RZ, 0x33, !PT ;  /* 0x00000003ff077212 */ /* 0x001fe200078e33ff */
[----:B------:R-:W0:Y:S01]  /*0650*/  LDCU UR8, c[0x0][0x39c] ;  /* 0x00007380ff0877ac */ /* 0x000e220008000800 */
[----:B------:R-:W-:Y:S01]  /*0660*/  LOP3.LUT R15, R15, 0x1f, RZ, 0xc0, !PT ;  /* 0x0000001f0f0f7812 */ /* 0x000fe200078ec0ff */
[----:B------:R-:W-:Y:S01]  /*0670*/  IMAD.MOV.U32 R10, RZ, RZ, RZ ;  /* 0x000000ffff0a7224 */ /* 0x000fe200078e00ff */
[----:B------:R-:W-:-:S04]  /*0680*/  IADD3 R7, PT, PT, R7, R2, RZ ;  /* 0x0000000207077210 */ /* 0x000fc80007ffe0ff */
[----:B------:R-:W-:Y:S01]  /*0690*/  LOP3.LUT P0, R16, R7, 0x3, RZ, 0xc0, !PT ;  /* 0x0000000307107812 */ /* 0x000fe2000780c0ff */
[----:B--2---:R-:W2:Y:S01]  /*06a0*/  FLO.U32.SH R8, R8 ;  /* 0x0000000800087300 */ /* 0x004ea200000e0400 */
[----:B0-----:R-:W-:-:S11]  /*06b0*/  MOV R19, UR8 ;  /* 0x0000000800137c02 */ /* 0x001fd60008000f00 */
[----:B-1----:R-:W-:Y:S05]  /*06c0*/  @!P0 BRA `(.L_x_8) ;  /* 0x0000000000b48947 */ /* 0x002fea0003800000 */
[----:B------:R-:W0:Y:S01]  /*06d0*/  LDC R2, c[0x0][0x398] ;  /* 0x0000e600ff027b82 */ /* 0x000e220000000800 */
[----:B------:R-:W1:Y:S01]  /*06e0*/  LDCU.64 UR4, c[0x0][0x380] ;  /* 0x00007000ff0477ac */ /* 0x000e620008000a00 */
[----:B------:R-:W-:Y:S01]  /*06f0*/  HFMA2 R10, -RZ, RZ, 0, 0 ;  /* 0x00000000ff0a7431 */ /* 0x000fe200000001ff */
[----:B------:R-:W-:Y:S01]  /*0700*/  IADD3 R19, PT, PT, R14, 0x1, RZ ;  /* 0x000000010e137810 */ /* 0x000fe20007ffe0ff */
[----:B------:R-:W-:Y:S02]  /*0710*/  VIADD R3, R3, 0x81 ;  /* 0x0000008103037836 */ /* 0x000fe40000000000 */
[----:B------:R-:W-:Y:S02]  /*0720*/  IMAD.MOV R14, RZ, RZ, -R16 ;  /* 0x000000ffff0e7224 */ /* 0x000fe400078e0a10 */
[----:B------:R-:W3:Y:S01]  /*0730*/  LDC.64 R4, c[0x0][0x3a8] ;  /* 0x0000ea00ff047b82 */ /* 0x000ee20000000a00 */
[----:B------:R-:W-:-:S07]  /*0740*/  IMAD.U32 R21, RZ, RZ, UR8 ;  /* 0x00000008ff157e24 */ /* 0x000fce000f8e00ff */
[----:B------:R-:W4:Y:S01]  /*0750*/  LDC.64 R6, c[0x0][0x380] ;  /* 0x0000e000ff067b82 */ /* 0x000f220000000a00 */
[----:B-1----:R-:W-:-:S04]  /*0760*/  UIADD3 UR4, UP0, UPT, UR4, 0x204, URZ ;  /* 0x0000020404047890 */ /* 0x002fc8000ff1e0ff */
[----:B------:R-:W-:-:S12]  /*0770*/  UIADD3.X UR5, UPT, UPT, URZ, UR5, URZ, UP0, !UPT ;  /* 0x00000005ff057290 */ /* 0x000fd800087fe4ff */
.L_x_11:
[----:B0-----:R-:W-:Y:S01]  /*0780*/  ISETP.GE.AND P0, PT, R3, R2, PT ;  /* 0x000000020300720c */ /* 0x001fe20003f06270 */
[----:B-1----:R-:W-:Y:S01]  /*0790*/  IMAD.U32 R17, RZ, RZ, UR5 ;  /* 0x00000005ff117e24 */ /* 0x002fe2000f8e00ff */
[----:B------:R-:W-:Y:S01]  /*07a0*/  MOV R16, UR4 ;  /* 0x0000000400107c02 */ /* 0x000fe20008000f00 */
[----:B------:R-:W-:Y:S01]  /*07b0*/  BSSY.RECONVERGENT B0, `(.L_x_9) ;  /* 0x0000009000007945 */ /* 0x000fe20003800200 */
[CC--:B--2---:R-:W-:Y:S02]  /*07c0*/  ISETP.NE.OR P0, PT, R15.reuse, R8.reuse, P0 ;  /* 0x000000080f00720c */ /* 0x0c4fe40000705670 */
[----:B------:R-:W-:Y:S01]  /*07d0*/  ISETP.NE.AND P1, PT, R15, R8, PT ;  /* 0x000000080f00720c */ /* 0x000fe20003f25270 */
[----:B------:R-:W-:Y:S01]  /*07e0*/  IMAD.WIDE R16, R21, 0x4, R16 ;  /* 0x0000000415107825 */ /* 0x000fe200078e0210 */
[----:B------:R-:W-:-:S09]  /*07f0*/  MOV R18, RZ ;  /* 0x000000ff00127202 */ /* 0x000fd20000000f00 */
[----:B------:R0:W-:Y:S02]  /*0800*/  @!P0 CCTL.E.PF2 [R16] ;  /* 0x000000001000898f */ /* 0x0001e40000800100 */
[----:B------:R-:W-:Y:S05]  /*0810*/  @P1 BRA `(.L_x_10) ;  /* 0x0000000000081947 */ /* 0x000fea0003800000 */
[----:B0---4-:R-:W-:-:S05]  /*0820*/  IMAD.WIDE R16, R13, 0x4, R6 ;  /* 0x000000040d107825 */ /* 0x011fca00078e0206 */
[----:B------:R1:W5:Y:S02]  /*0830*/  LDG.E R18, desc[UR6][R16.64] ;  /* 0x0000000610127981 */ /* 0x000364000c1e1900 */
.L_x_10:
[----:B------:R-:W-:Y:S05]  /*0840*/  BSYNC.RECONVERGENT B0 ;  /* 0x0000000000007941 */ /* 0x000fea0003800200 */
.L_x_9:
[----:B01---5:R-:W0:Y:S01]  /*0850*/  SHFL.IDX PT, R17, R18, R8, 0x1f ;  /* 0x00001f0812117589 */ /* 0x023e2200000e0000 */
[----:B------:R-:W-:Y:S01]  /*0860*/  IADD3 R14, PT, PT, R14, 0x1, RZ ;  /* 0x000000010e0e7810 */ /* 0x000fe20007ffe0ff */
[----:B------:R-:W-:Y:S01]  /*0870*/  VIADD R21, R21, 0x1 ;  /* 0x0000000115157836 */ /* 0x000fe20000000000 */
[----:B------:R-:W-:Y:S02]  /*0880*/  IADD3 R3, PT, PT, R3, 0x1, RZ ;  /* 0x0000000103037810 */ /* 0x000fe40007ffe0ff */
[----:B------:R-:W-:Y:S02]  /*0890*/  ISETP.NE.AND P1, PT, R14, RZ, PT ;  /* 0x000000ff0e00720c */ /* 0x000fe40003f25270 */
[----:B------:R-:W-:Y:S02]  /*08a0*/  IADD3 R13, PT, PT, R13, 0x1, RZ ;  /* 0x000000010d0d7810 */ /* 0x000fe40007ffe0ff */
[----:B0-----:R-:W-:-:S04]  /*08b0*/  LOP3.LUT R16, R17, 0x7f800000, RZ, 0xc0, !PT ;  /* 0x7f80000011107812 */ /* 0x001fc800078ec0ff */
[----:B------:R-:W-:-:S13]  /*08c0*/  ISETP.NE.AND P0, PT, R16, 0x7f800000, PT ;  /* 0x7f8000001000780c */ /* 0x000fda0003f05270 */
[----:B------:R-:W-:-:S04]  /*08d0*/  @P0 FADD R17, -R12, R17 ;  /* 0x000000110c110221 */ /* 0x000fc80000000100 */
[----:B------:R-:W-:-:S04]  /*08e0*/  @P0 FFMA R17, R0, R17, RZ ;  /* 0x0000001100110223 */ /* 0x000fc800000000ff */
[----:B------:R-:W-:Y:S01]  /*08f0*/  @P0 FADD R23, -R10, R17 ;  /* 0x000000110a170221 */ /* 0x000fe20000000100 */
[----:B---3--:R-:W-:-:S04]  /*0900*/  IMAD.WIDE R16, R19, 0x4, R4 ;  /* 0x0000000413107825 */ /* 0x008fc800078e0204 */
[----:B------:R-:W-:Y:S01]  /*0910*/  @P0 FADD R25, R12, R23 ;  /* 0x000000170c190221 */ /* 0x000fe20000000000 */
[----:B------:R-:W-:-:S03]  /*0920*/  VIADD R19, R19, 0x1 ;  /* 0x0000000113137836 */ /* 0x000fc60000000000 */
[--C-:B------:R-:W-:Y:S01]  /*0930*/  @P0 FADD R20, -R12, R25.reuse ;  /* 0x000000190c140221 */ /* 0x100fe20000000100 */
[----:B------:R-:W-:-:S03]  /*0940*/  @P0 IMAD.MOV.U32 R12, RZ, RZ, R25 ;  /* 0x000000ffff0c0224 */ /* 0x000fc600078e0019 */
[----:B------:R-:W-:Y:S02]  /*0950*/  @P0 FADD R10, -R23, R20 ;  /* 0x00000014170a0221 */ /* 0x000fe40000000100 */
[----:B------:R1:W-:Y:S01]  /*0960*/  STG.E desc[UR6][R16.64], R12 ;  /* 0x0000000c10007986 */ /* 0x0003e2000c101906 */
[----:B------:R-:W-:Y:S05]  /*0970*/  @P1 BRA `(.L_x_11) ;  /* 0xfffffffc00801947 */ /* 0x000fea000383ffff */
[C---:B------:R-:W-:Y:S01]  /*0980*/  VIADD R19, R3.reuse, 0xffffff7f ;  /* 0xffffff7f03137836 */ /* 0x040fe20000000000 */
[----:B------:R-:W-:-:S07]  /*0990*/  IADD3 R13, PT, PT, R3, -0x80, RZ ;  /* 0xffffff80030d7810 */ /* 0x000fce0007ffe0ff */
.L_x_8:
[----:B------:R-:W0:Y:S02]  /*09a0*/  LDC R3, c[0x0][0x39c] ;  /* 0x0000e700ff037b82 */ /* 0x000e240000000800 */
[----:B0-----:R-:W-:-:S04]  /*09b0*/  IADD3 R3, PT, PT, R2, -0x2, -R3 ;  /* 0xfffffffe02037810 */ /* 0x001fc80007ffe803 */
[----:B------:R-:W-:-:S13]  /*09c0*/  ISETP.GE.U32.AND P0, PT, R3, 0x3, PT ;  /* 0x000000030300780c */ /* 0x000fda0003f06070 */
[----:B------:R-:W-:Y:S05]  /*09d0*/  @!P0 EXIT ;  /* 0x000000000000894d */ /* 0x000fea0003800000 */
[----:B----4-:R-:W0:Y:S01]  /*09e0*/  LDC.64 R6, c[0x0][0x3a8] ;  /* 0x0000ea00ff067b82 */ /* 0x010e220000000a00 */
[----:B------:R-:W-:Y:S01]  /*09f0*/  IMAD R11, R11, R2, R13 ;  /* 0x000000020b0b7224 */ /* 0x000fe200078e020d */
[----:B------:R-:W3:Y:S01]  /*0a00*/  LDCU UR4, c[0x0][0x398] ;  /* 0x00007300ff0477ac */ /* 0x000ee20008000800 */
[C---:B------:R-:W-:Y:S01]  /*0a10*/  IMAD.IADD R14, R13.reuse, 0x1, -R2 ;  /* 0x000000010d0e7824 */ /* 0x040fe200078e0a02 */
[----:B------:R-:W-:-:S04]  /*0a20*/  IADD3 R13, PT, PT, R13, 0x81, RZ ;  /* 0x000000810d0d7810 */ /* 0x000fc80007ffe0ff */
[----:B------:R-:W4:Y:S03]  /*0a30*/  LDC.64 R4, c[0x0][0x380] ;  /* 0x0000e000ff047b82 */ /* 0x000f260000000a00 */
.L_x_14:
[----:B------:R-:W-:Y:S01]  /*0a40*/  VIADD R2, R19, 0x81 ;  /* 0x0000008113027836 */ /* 0x000fe20000000000 */
[----:B--2---:R-:W-:Y:S01]  /*0a50*/  ISETP.NE.AND P1, PT, R15, R8, PT ;  /* 0x000000080f00720c */ /* 0x004fe20003f25270 */
[----:B------:R-:W-:Y:S01]  /*0a60*/  BSSY.RECONVERGENT B0, `(.L_x_12) ;  /* 0x000000a000007945 */ /* 0x000fe20003800200 */
[----:B------:R-:W-:Y:S01]  /*0a70*/  IADD3 R3, PT, PT, R13, -0x81, RZ ;  /* 0xffffff7f0d037810 */ /* 0x000fe20007ffe0ff */
[----:B------:R-:W-:Y:S01]  /*0a80*/  IMAD.MOV.U32 R18, RZ, RZ, RZ ;  /* 0x000000ffff127224 */ /* 0x000fe200078e00ff */
[----:B---3--:R-:W-:-:S03]  /*0a90*/  ISETP.GE.AND P0, PT, R2, UR4, PT ;  /* 0x0000000402007c0c */ /* 0x008fc6000bf06270 */
[----:B----4-:R-:W-:Y:S01]  /*0aa0*/  IMAD.WIDE R2, R3, 0x4, R4 ;  /* 0x0000000403027825 */ /* 0x010fe200078e0204 */
[----:B------:R-:W-:-:S13]  /*0ab0*/  ISETP.NE.OR P0, PT, R15, R8, P0 ;  /* 0x000000080f00720c */ /* 0x000fda0000705670 */
[----:B01----:R-:W-:-:S05]  /*0ac0*/  @!P0 IMAD.WIDE R16, R19, 0x4, R4 ;  /* 0x0000000413108825 */ /* 0x003fca00078e0204 */
[----:B------:R1:W-:Y:S01]  /*0ad0*/  @!P0 CCTL.E.PF2 [R16+0x204] ;  /* 0x000002041000898f */ /* 0x0003e20000800100 */
[----:B------:R-:W-:Y:S05]  /*0ae0*/  @P1 BRA `(.L_x_13) ;  /* 0x0000000000041947 */ /* 0x000fea0003800000 */
[----:B------:R2:W5:Y:S02]  /*0af0*/  LDG.E R18, desc[UR6][R2.64] ;  /* 0x0000000602127981 */ /* 0x000564000c1e1900 */
.L_x_13:
[----:B------:R-:W-:Y:S05]  /*0b00*/  BSYNC.RECONVERGENT B0 ;  /* 0x0000000000007941 */ /* 0x000fea0003800200 */
.L_x_12:
[----:B-1---5:R1:W3:Y:S01]  /*0b10*/  SHFL.IDX PT, R17, R18, R8, 0x1f ;  /* 0x00001f0812117589 */ /* 0x0222e200000e0000 */
[----:B------:R-:W-:-:S04]  /*0b20*/  ISETP.GE.AND P0, PT, R13, UR4, PT ;  /* 0x000000040d007c0c */ /* 0x000fc8000bf06270 */
[----:B------:R-:W-:Y:S01]  /*0b30*/  ISETP.NE.OR P0, PT, R15, R8, P0 ;  /* 0x000000080f00720c */ /* 0x000fe20000705670 */
[----:B-1----:R-:W-:Y:S01]  /*0b40*/  IMAD.MOV.U32 R18, RZ, RZ, RZ ;  /* 0x000000ffff127224 */ /* 0x002fe200078e00ff */
[----:B---3--:R-:W-:-:S04]  /*0b50*/  LOP3.LUT R16, R17, 0x7f800000, RZ, 0xc0, !PT ;  /* 0x7f80000011107812 */ /* 0x008fc800078ec0ff */
[----:B------:R-:W-:-:S13]  /*0b60*/  ISETP.NE.AND P2, PT, R16, 0x7f800000, PT ;  /* 0x7f8000001000780c */ /* 0x000fda0003f45270 */
[----:B------:R-:W-:-:S04]  /*0b70*/  @P2 FADD R17, -R12, R17 ;  /* 0x000000110c112221 */ /* 0x000fc80000000100 */
[----:B------:R-:W-:-:S04]  /*0b80*/  @P2 FFMA R17, R0, R17, RZ ;  /* 0x0000001100112223 */ /* 0x000fc800000000ff */
[----:B------:R-:W-:Y:S01]  /*0b90*/  @P2 FADD R19, -R10, R17 ;  /* 0x000000110a132221 */ /* 0x000fe20000000100 */
[----:B0-----:R-:W-:-:S04]  /*0ba0*/  IMAD.WIDE R16, R11, 0x4, R6 ;  /* 0x000000040b107825 */ /* 0x001fc800078e0206 */
[----:B------:R-:W-:-:S04]  /*0bb0*/  @P2 FADD R21, R12, R19 ;  /* 0x000000130c152221 */ /* 0x000fc80000000000 */
[----:B------:R-:W-:Y:S01]  /*0bc0*/  @P2 FADD R20, -R12, R21 ;  /* 0x000000150c142221 */ /* 0x000fe20000000100 */
[----:B------:R-:W-:-:S05]  /*0bd0*/  @P2 MOV R12, R21 ;  /* 0x00000015000c2202 */ /* 0x000fca0000000f00 */
[----:B------:R-:W-:Y:S04]  /*0be0*/  STG.E desc[UR6][R16.64], R12 ;  /* 0x0000000c10007986 */ /* 0x000fe8000c101906 */
[----:B------:R2:W-:Y:S04]  /*0bf0*/  @!P0 CCTL.E.PF2 [R2+0x204] ;  /* 0x000002040200898f */ /* 0x0005e80000800100 */
[----:B------:R-:W3:Y:S01]  /*0c00*/  @!P1 LDG.E R18, desc[UR6][R2.64+0x4] ;  /* 0x0000040602129981 */ /* 0x000ee2000c1e1900 */
[----:B------:R-:W-:Y:S01]  /*0c10*/  @P2 FADD R10, -R19, R20 ;  /* 0x00000014130a2221 */ /* 0x000fe20000000100 */
[----:B------:R-:W-:-:S04]  /*0c20*/  IADD3 R19, PT, PT, R13, 0x1, RZ ;  /* 0x000000010d137810 */ /* 0x000fc80007ffe0ff */
[----:B------:R-:W-:-:S04]  /*0c30*/  ISETP.GE.AND P2, PT, R19, UR4, PT ;  /* 0x0000000413007c0c */ /* 0x000fc8000bf46270 */
[----:B------:R-:W-:Y:S01]  /*0c40*/  ISETP.NE.OR P2, PT, R15, R8, P2 ;  /* 0x000000080f00720c */ /* 0x000fe20001745670 */
[----:B---3--:R-:W0:Y:S02]  /*0c50*/  SHFL.IDX PT, R23, R18, R8, 0x1f ;  /* 0x00001f0812177589 */ /* 0x008e2400000e0000 */
[----:B0-----:R-:W-:-:S04]  /*0c60*/  LOP3.LUT R21, R23, 0x7f800000, RZ, 0xc0, !PT ;  /* 0x7f80000017157812 */ /* 0x001fc800078ec0ff */
[----:B------:R-:W-:-:S13]  /*0c70*/  ISETP.NE.AND P0, PT, R21, 0x7f800000, PT ;  /* 0x7f8000001500780c */ /* 0x000fda0003f05270 */
[----:B------:R-:W-:-:S04]  /*0c80*/  @P0 FADD R21, -R12, R23 ;  /* 0x000000170c150221 */ /* 0x000fc80000000100 */
[----:B------:R-:W-:-:S04]  /*0c90*/  @P0 FFMA R21, R0, R21, RZ ;  /* 0x0000001500150223 */ /* 0x000fc800000000ff */
[----:B------:R-:W-:-:S04]  /*0ca0*/  @P0 FADD R21, -R10, R21 ;  /* 0x000000150a150221 */ /* 0x000fc80000000100 */
[----:B------:R-:W-:-:S04]  /*0cb0*/  @P0 FADD R19, R12, R21 ;  /* 0x000000150c130221 */ /* 0x000fc80000000000 */
[--C-:B------:R-:W-:Y:S01]  /*0cc0*/  @P0 FADD R18, -R12, R19.reuse ;  /* 0x000000130c120221 */ /* 0x100fe20000000100 */
[----:B------:R-:W-:Y:S02]  /*0cd0*/  @P0 IMAD.MOV.U32 R12, RZ, RZ, R19 ;  /* 0x000000ffff0c0224 */ /* 0x000fe400078e0013 */
[----:B------:R-:W-:-:S03]  /*0ce0*/  HFMA2 R19, -RZ, RZ, 0, 0 ;  /* 0x00000000ff137431 */ /* 0x000fc600000001ff */
[----:B------:R-:W-:Y:S04]  /*0cf0*/  STG.E desc[UR6][R16.64+0x4], R12 ;  /* 0x0000040c10007986 */ /* 0x000fe8000c101906 */
[----:B------:R2:W-:Y:S04]  /*0d00*/  @!P2 CCTL.E.PF2 [R2+0x208] ;  /* 0x000002080200a98f */ /* 0x0005e80000800100 */
[----:B------:R-:W3:Y:S01]  /*0d10*/  @!P1 LDG.E R19, desc[UR6][R2.64+0x8] ;  /* 0x0000080602139981 */ /* 0x000ee2000c1e1900 */
[----:B------:R-:W-:Y:S01]  /*0d20*/  @P0 FADD R10, -R21, R18 ;  /* 0x00000012150a0221 */ /* 0x000fe20000000100 */
[----:B------:R-:W-:-:S05]  /*0d30*/  VIADD R18, R13, 0x2 ;  /* 0x000000020d127836 */ /* 0x000fca0000000000 */
[----:B------:R-:W-:-:S04]  /*0d40*/  ISETP.GE.AND P0, PT, R18, UR4, PT ;  /* 0x0000000412007c0c */ /* 0x000fc8000bf06270 */
[----:B------:R-:W-:Y:S01]  /*0d50*/  ISETP.NE.OR P0, PT, R15, R8, P0 ;  /* 0x000000080f00720c */ /* 0x000fe20000705670 */
[----:B---3--:R-:W0:Y:S02]  /*0d60*/  SHFL.IDX PT, R19, R19, R8, 0x1f ;  /* 0x00001f0813137589 */ /* 0x008e2400000e0000 */
[----:B0-----:R-:W-:-:S04]  /*0d70*/  LOP3.LUT R20, R19, 0x7f800000, RZ, 0xc0, !PT ;  /* 0x7f80000013147812 */ /* 0x001fc800078ec0ff */
[----:B------:R-:W-:-:S13]  /*0d80*/  ISETP.NE.AND P2, PT, R20, 0x7f800000, PT ;  /* 0x7f8000001400780c */ /* 0x000fda0003f45270 */
[----:B------:R-:W-:Y:S01]  /*0d90*/  @P2 FADD R23, -R12, R19 ;  /* 0x000000130c172221 */ /* 0x000fe20000000100 */
[----:B------:R-:W-:-:S03]  /*0da0*/  IMAD.MOV.U32 R19, RZ, RZ, RZ ;  /* 0x000000ffff137224 */ /* 0x000fc600078e00ff */
[----:B------:R-:W-:-:S04]  /*0db0*/  @P2 FFMA R23, R0, R23, RZ ;  /* 0x0000001700172223 */ /* 0x000fc800000000ff */
[----:B------:R-:W-:-:S04]  /*0dc0*/  @P2 FADD R23, -R10, R23 ;  /* 0x000000170a172221 */ /* 0x000fc80000000100 */
[----:B------:R-:W-:-:S04]  /*0dd0*/  @P2 FADD R21, R12, R23 ;  /* 0x000000170c152221 */ /* 0x000fc80000000000 */
[----:B------:R-:W-:Y:S01]  /*0de0*/  @P2 FADD R18, -R12, R21 ;  /* 0x000000150c122221 */ /* 0x000fe20000000100 */
[----:B------:R-:W-:-:S05]  /*0df0*/  @P2 MOV R12, R21 ;  /* 0x00000015000c2202 */ /* 0x000fca0000000f00 */
[----:B------:R-:W-:Y:S04]  /*0e00*/  STG.E desc[UR6][R16.64+0x8], R12 ;  /* 0x0000080c10007986 */ /* 0x000fe8000c101906 */
[----:B------:R2:W-:Y:S04]  /*0e10*/  @!P0 CCTL.E.PF2 [R2+0x20c] ;  /* 0x0000020c0200898f */ /* 0x0005e80000800100 */
[----:B------:R2:W3:Y:S01]  /*0e20*/  @!P1 LDG.E R19, desc[UR6][R2.64+0xc] ;  /* 0x00000c0602139981 */ /* 0x0004e2000c1e1900 */
[----:B------:R-:W-:Y:S01]  /*0e30*/  @P2 FADD R10, -R23, R18 ;  /* 0x00000012170a2221 */ /* 0x000fe20000000100 */
[----:B------:R-:W-:-:S02]  /*0e40*/  VIADD R14, R14, 0x4 ;  /* 0x000000040e0e7836 */ /* 0x000fc40000000000 */
[----:B------:R-:W-:-:S03]  /*0e50*/  VIADD R11, R11, 0x4 ;  /* 0x000000040b0b7836 */ /* 0x000fc60000000000 */
[----:B------:R-:W-:Y:S02]  /*0e60*/  ISETP.NE.AND P1, PT, R14, RZ, PT ;  /* 0x000000ff0e00720c */ /* 0x000fe40003f25270 */
[----:B--2---:R-:W-:Y:S01]  /*0e70*/  IADD3 R2, PT, PT, R13, 0x4, RZ ;  /* 0x000000040d027810 */ /* 0x004fe20007ffe0ff */
[----:B---3--:R-:W0:Y:S02]  /*0e80*/  SHFL.IDX PT, R19, R19, R8, 0x1f ;  /* 0x00001f0813137589 */ /* 0x008e2400000e0000 */
[----:B0-----:R-:W-:-:S04]  /*0e90*/  LOP3.LUT R20, R19, 0x7f800000, RZ, 0xc0, !PT ;  /* 0x7f80000013147812 */ /* 0x001fc800078ec0ff */
[----:B------:R-:W-:-:S13]  /*0ea0*/  ISETP.NE.AND P0, PT, R20, 0x7f800000, PT ;  /* 0x7f8000001400780c */ /* 0x000fda0003f05270 */
[----:B------:R-:W-:Y:S01]  /*0eb0*/  @P0 FADD R21, -R12, R19 ;  /* 0x000000130c150221 */ /* 0x000fe20000000100 */
[----:B------:R-:W-:Y:S01]  /*0ec0*/  IADD3 R19, PT, PT, R13, -0x7e, RZ ;  /* 0xffffff820d137810 */ /* 0x000fe20007ffe0ff */
[----:B------:R-:W-:Y:S02]  /*0ed0*/  IMAD.MOV.U32 R13, RZ, RZ, R2 ;  /* 0x000000ffff0d7224 */ /* 0x000fe400078e0002 */
[----:B------:R-:W-:-:S04]  /*0ee0*/  @P0 FFMA R21, R0, R21, RZ ;  /* 0x0000001500150223 */ /* 0x000fc800000000ff */
[----:B------:R-:W-:-:S04]  /*0ef0*/  @P0 FADD R21, -R10, R21 ;  /* 0x000000150a150221 */ /* 0x000fc80000000100 */
[----:B------:R-:W-:-:S04]  /*0f00*/  @P0 FADD R23, R12, R21 ;  /* 0x000000150c170221 */ /* 0x000fc80000000000 */
[----:B------:R-:W-:Y:S01]  /*0f10*/  @P0 FADD R18, -R12, R23 ;  /* 0x000000170c120221 */ /* 0x000fe20000000100 */
[----:B------:R-:W-:-:S03]  /*0f20*/  @P0 MOV R12, R23 ;  /* 0x00000017000c0202 */ /* 0x000fc60000000f00 */
[----:B------:R-:W-:Y:S02]  /*0f30*/  @P0 FADD R10, -R21, R18 ;  /* 0x00000012150a0221 */ /* 0x000fe40000000100 */
[----:B------:R0:W-:Y:S01]  /*0f40*/  STG.E desc[UR6][R16.64+0xc], R12 ;  /* 0x00000c0c10007986 */ /* 0x0001e2000c101906 */
[----:B------:R-:W-:Y:S05]  /*0f50*/  @P1 BRA `(.L_x_14) ;  /* 0xfffffff800b81947 */ /* 0x000fea000383ffff */
[----:B------:R-:W-:Y:S05]  /*0f60*/  EXIT ;  /* 0x000000000000794d */ /* 0x000fea0003800000 */
.L_x_15:
[----:B------:R-:W-:-:S00]  /*0f70*/  BRA `(.L_x_15) ;  /* 0xfffffffc00fc7947 */ /* 0x000fc0000383ffff */
[----:B------:R-:W-:-:S00]  /*0f80*/  NOP ;  /* 0x0000000000007918 */ /* 0x000fc00000000000 */
[----:B------:R-:W-:-:S00]  /*0f90*/  NOP ;  /* 0x0000000000007918 */ /* 0x000fc00000000000 */
[----:B------:R-:W-:-:S00]  /*0fa0*/  NOP ;  /* 0x0000000000007918 */ /* 0x000fc00000000000 */
[----:B------:R-:W-:-:S00]  /*0fb0*/  NOP ;  /* 0x0000000000007918 */ /* 0x000fc00000000000 */
[----:B------:R-:W-:-:S00]  /*0fc0*/  NOP ;  /* 0x0000000000007918 */ /* 0x000fc00000000000 */
[----:B------:R-:W-:-:S00]  /*0fd0*/  NOP ;  /* 0x0000000000007918 */ /* 0x000fc00000000000 */
[----:B------:R-:W-:-:S00]  /*0fe0*/  NOP ;  /* 0x0000000000007918 */ /* 0x000fc00000000000 */
[----:B------:R-:W-:-:S00]  /*0ff0*/  NOP ;  /* 0x0000000000007918 */ /* 0x000fc00000000000 */
.L_x_87:


//--------------------- .text.efi_one_series_many_params_from_diff_tm_f32 --------------------------
	.section	.text.efi_one_series_many_params_from_diff_tm_f32,"ax",@progbits
	.align	128
        .global         efi_one_series_many_params_from_diff_tm_f32
        .type           efi_one_series_many_params_from_diff_tm_f32,@function
        .size           efi_one_series_many_params_from_diff_tm_f32,(.L_x_88 - efi_one_series_many_params_from_diff_tm_f32)
        .other          efi_one_series_many_params_from_diff_tm_f32,@"STO_CUDA_ENTRY STV_DEFAULT"
efi_one_series_many_params_from_diff_tm_f32:
.text.efi_one_series_many_params_from_diff_tm_f32:
[----:B------:R-:W-:Y:S01]  /*0000*/  LDC R1, c[0x0][0x37c] ;  /* 0x0000df00ff017b82 */ /* 0x000fe20000000800 */
[----:B------:R-:W0:Y:S07]  /*0010*/  S2R R10, SR_TID.X ;  /* 0x00000000000a7919 */ /* 0x000e2e0000002100 */
[----:B------:R-:W0:Y:S01]  /*0020*/  S2UR UR4, SR_CTAID.X ;  /* 0x00000000000479c3 */ /* 0x000e220000002500 */
[----:B------:R-:W1:Y:S01]  /*0030*/  LDCU UR5, c[0x0][0x3a0] ;  /* 0x00007400ff0577ac */ /* 0x000e620008000800 */
[----:B------:R-:W-:Y:S01]  /*0040*/  BSSY.RECONVERGENT B0, `(.L_x_16) ;  /* 0x000000c000007945 */ /* 0x000fe20003800200 */
[----:B------:R-:W-:Y:S01]  /*0050*/  PLOP3.LUT P0, PT, PT, PT, PT, 0x8, 0x80 ;  /* 0x000000000080781c */ /* 0x000fe20003f0e170 */
[----:B------:R-:W2:Y:S04]  /*0060*/  LDCU.64 UR6, c[0x0][0x358] ;  /* 0x00006b00ff0677ac */ /* 0x000ea80008000a00 */
[----:B------:R-:W0:Y:S01]  /*0070*/  LDC R7, c[0x0][0x360] ;  /* 0x0000d800ff077b82 */ /* 0x000e220000000800 */
[----:B-1----:R-:W-:Y:S01]  /*0080*/  MOV R14, UR5 ;  /* 0x00000005000e7c02 */ /* 0x002fe20008000f00 */
[----:B0-----:R-:W-:-:S05]  /*0090*/  IMAD R7, R7, UR4, R10 ;  /* 0x0000000407077c24 */ /* 0x001fca000f8e020a */
[----:B------:R-:W-:-:S13]  /*00a0*/  ISETP.GE.AND P1, PT, R7, R14, PT ;  /* 0x0000000e0700720c */ /* 0x000fda0003f26270 */
[----:B--2---:R-:W-:Y:S05]  /*00b0*/  @P1 BRA `(.L_x_17) ;  /* 0x0000000000101947 */ /* 0x004fea0003800000 */
[----:B------:R-:W0:Y:S02]  /*00c0*/  LDC.64 R2, c[0x0][0x388] ;  /* 0x0000e200ff027b82 */ /* 0x000e240000000a00 */
[----:B0-----:R-:W-:-:S06]  /*00d0*/  IMAD.WIDE R2, R7, 0x4, R2 ;  /* 0x0000000407027825 */ /* 0x001fcc00078e0202 */
[----:B------:R-:W2:Y:S02]  /*00e0*/  LDG.E.CONSTANT R2, desc[UR6][R2.64] ;  /* 0x0000000602027981 */ /* 0x000ea4000c1e9900 */
[----:B--2---:R-:W-:-:S13]  /*00f0*/  ISETP.GT.AND P0, PT, R2, RZ, PT ;  /* 0x000000ff0200720c */ /* 0x004fda0003f04270 */
.L_x_17:
[----:B------:R-:W-:Y:S05]  /*0100*/  BSYNC.RECONVERGENT B0 ;  /* 0x0000000000007941 */ /* 0x000fea0003800200 */
.L_x_16:
[----:B------:R-:W-:-:S04]  /*0110*/  VOTE.ANY R6, PT, P0 ;  /* 0x0000000000067806 */ /* 0x000fc800000e0100 */
[----:B------:R-:W-:-:S13]  /*0120*/  ISETP.NE.AND P1, PT, R6, RZ, PT ;  /* 0x000000ff0600720c */ /* 0x000fda0003f25270 */
[----:B------:R-:W-:Y:S05]  /*0130*/  @!P1 EXIT ;  /* 0x000000000000994d */ /* 0x000fea0003800000 */
[----:B------:R-:W0:Y:S01]  /*0140*/  LDC R11, c[0x0][0x39c] ;  /* 0x0000e700ff0b7b82 */ /* 0x000e220000000800 */
[----:B------:R-:W-:Y:S01]  /*0150*/  BSSY.RECONVERGENT B0, `(.L_x_18) ;  /* 0x0000044000007945 */ /* 0x000fe20003800200 */
[----:B0-----:R-:W-:-:S13]  /*0160*/  ISETP.LT.OR P1, PT, R11, 0x1, !P0 ;  /* 0x000000010b00780c */ /* 0x001fda0004721670 */
[----:B------:R-:W-:Y:S05]  /*0170*/  @P1 BRA `(.L_x_19) ;  /* 0x0000000400041947 */ /* 0x000fea0003800000 */
[C---:B------:R-:W-:Y:S01]  /*0180*/  ISETP.GE.U32.AND P2, PT, R11.reuse, 0x8, PT ;  /* 0x000000080b00780c */ /* 0x040fe20003f46070 */
[----:B------:R-:W-:Y:S01]  /*0190*/  HFMA2 R0, -RZ, RZ, 0, 0 ;  /* 0x00000000ff007431 */ /* 0x000fe200000001ff */
[----:B------:R-:W-:-:S04]  /*01a0*/  LOP3.LUT R26, R11, 0x7, RZ, 0xc0, !PT ;  /* 0x000000070b1a7812 */ /* 0x000fc800078ec0ff */
[----:B------:R-:W-:-:S07]  /*01b0*/  ISETP.NE.AND P1, PT, R26, RZ, PT ;  /* 0x000000ff1a00720c */ /* 0x000fce0003f25270 */
[----:B------:R-:W-:Y:S06]  /*01c0*/  @!P2 BRA `(.L_x_20) ;  /* 0x000000000064a947 */ /* 0x000fec0003800000 */
[----:B------:R-:W0:Y:S01]  /*01d0*/  LDC.64 R2, c[0x0][0x3a8] ;  /* 0x0000ea00ff027b82 */ /* 0x000e220000000a00 */
[----:B------:R-:W-:Y:S01]  /*01e0*/  LOP3.LUT R0, R11, 0x7ffffff8, RZ, 0xc0, !PT ;  /* 0x7ffffff80b007812 */ /* 0x000fe200078ec0ff */
[----:B------:R-:W-:-:S03]  /*01f0*/  IMAD.MOV.U32 R27, RZ, RZ, R7 ;  /* 0x000000ffff1b7224 */ /* 0x000fc600078e0007 */
[----:B------:R-:W-:-:S07]  /*0200*/  IADD3 R15, PT, PT, -R0, RZ, RZ ;  /* 0x000000ff000f7210 */ /* 0x000fce0007ffe1ff */
.L_x_21:
[----:B01----:R-:W-:Y:S01]  /*0210*/  IMAD.WIDE R22, R27, 0x4, R2 ;  /* 0x000000041b167825 */ /* 0x003fe200078e0202 */
[----:B------:R-:W-:Y:S02]  /*0220*/  MOV R29, 0x7fc00000 ;  /* 0x7fc00000001d7802 */ /* 0x000fe40000000f00 */
[C---:B------:R-:W-:Y:S01]  /*0230*/  LEA R27, R14.reuse, R27, 0x3 ;  /* 0x0000001b0e1b7211 */ /* 0x040fe200078e18ff */
[----:B------:R-:W-:Y:S02]  /*0240*/  VIADD R15, R15, 0x8 ;  /* 0x000000080f0f7836 */ /* 0x000fe40000000000 */
[C---:B------:R-:W-:Y:S01]  /*0250*/  IMAD.WIDE R16, R14.reuse, 0x4, R22 ;  /* 0x000000040e107825 */ /* 0x040fe200078e0216 */
[----:B------:R1:W-:Y:S02]  /*0260*/  STG.E desc[UR6][R22.64], R29 ;  /* 0x0000001d16007986 */ /* 0x0003e4000c101906 */
[----:B------:R-:W-:Y:S02]  /*0270*/  ISETP.NE.AND P2, PT, R15, RZ, PT ;  /* 0x000000ff0f00720c */ /* 0x000fe40003f45270 */
[----:B------:R1:W-:Y:S01]  /*0280*/  STG.E desc[UR6][R16.64], R29 ;  /* 0x0000001d10007986 */ /* 0x0003e2000c101906 */
[----:B------:R-:W-:-:S05]  /*0290*/  IMAD.WIDE R18, R14, 0x4, R16 ;  /* 0x000000040e127825 */ /* 0x000fca00078e0210 */
        /* <DEDUP_REMOVED lines=11> */
[----:B------:R-:W-:Y:S05]  /*0350*/  @P2 BRA `(.L_x_21) ;  /* 0xfffffffc00ac2947 */ /* 0x000fea000383ffff */
.L_x_20:
[----:B------:R-:W-:Y:S05]  /*0360*/  @!P1 BRA `(.L_x_19) ;  /* 0x0000000000889947 */ /* 0x000fea0003800000 */
[----:B------:R-:W-:Y:S02]  /*0370*/  ISETP.GE.U32.AND P1, PT, R26, 0x4, PT ;  /* 0x000000041a00780c */ /* 0x000fe40003f26070 */
[----:B-1----:R-:W-:-:S04]  /*0380*/  LOP3.LUT R16, R11, 0x3, RZ, 0xc0, !PT ;  /* 0x000000030b107812 */ /* 0x002fc800078ec0ff */
[----:B------:R-:W-:-:S07]  /*0390*/  ISETP.NE.AND P2, PT, R16, RZ, PT ;  /* 0x000000ff1000720c */ /* 0x000fce0003f45270 */
[----:B------:R-:W-:Y:S06]  /*03a0*/  @!P1 BRA `(.L_x_22) ;  /* 0x0000000000309947 */ /* 0x000fec0003800000 */
[----:B------:R-:W0:Y:S01]  /*03b0*/  LDC.64 R2, c[0x0][0x3a8] ;  /* 0x0000ea00ff027b82 */ /* 0x000e220000000a00 */
[C---:B------:R-:W-:Y:S01]  /*03c0*/  IMAD R5, R0.reuse, R14, R7 ;  /* 0x0000000e00057224 */ /* 0x040fe200078e0207 */
[----:B------:R-:W-:Y:S01]  /*03d0*/  MOV R15, 0x7fc00000 ;  /* 0x7fc00000000f7802 */ /* 0x000fe20000000f00 */
[----:B------:R-:W-:Y:S02]  /*03e0*/  VIADD R0, R0, 0x4 ;  /* 0x0000000400007836 */ /* 0x000fe40000000000 */
[----:B0-----:R-:W-:-:S05]  /*03f0*/  IMAD.WIDE R2, R5, 0x4, R2 ;  /* 0x0000000405027825 */ /* 0x001fca00078e0202 */
[----:B------:R0:W-:Y:S01]  /*0400*/  STG.E desc[UR6][R2.64], R15 ;  /* 0x0000000f02007986 */ /* 0x0001e2000c101906 */
[----:B------:R-:W-:-:S05]  /*0410*/  IMAD.WIDE R4, R14, 0x4, R2 ;  /* 0x000000040e047825 */ /* 0x000fca00078e0202 */
[----:B------:R0:W-:Y:S01]  /*0420*/  STG.E desc[UR6][R4.64], R15 ;  /* 0x0000000f04007986 */ /* 0x0001e2000c101906 */
[----:B------:R-:W-:-:S05]  /*0430*/  IMAD.WIDE R8, R14, 0x4, R4 ;  /* 0x000000040e087825 */ /* 0x000fca00078e0204 */
[----:B------:R0:W-:Y:S01]  /*0440*/  STG.E desc[UR6][R8.64], R15 ;  /* 0x0000000f08007986 */ /* 0x0001e2000c101906 */
[----:B------:R-:W-:-:S05]  /*0450*/  IMAD.WIDE R12, R14, 0x4, R8 ;  /* 0x000000040e0c7825 */ /* 0x000fca00078e0208 */
[----:B------:R0:W-:Y:S02]  /*0460*/  STG.E desc[UR6][R12.64], R15 ;  /* 0x0000000f0c007986 */ /* 0x0001e4000c101906 */
.L_x_22:
[----:B------:R-:W-:Y:S05]  /*0470*/  @!P2 BRA `(.L_x_19) ;  /* 0x000000000044a947 */ /* 0x000fea0003800000 */
[----:B0-----:R-:W-:Y:S02]  /*0480*/  LOP3.LUT R2, R11, 0x1, RZ, 0xc0, !PT ;  /* 0x000000010b027812 */ /* 0x001fe400078ec0ff */
[----:B------:R-:W-:Y:S02]  /*0490*/  ISETP.NE.AND P1, PT, R16, 0x1, PT ;  /* 0x000000011000780c */ /* 0x000fe40003f25270 */
[----:B------:R-:W-:-:S13]  /*04a0*/  ISETP.NE.U32.AND P2, PT, R2, 0x1, PT ;  /* 0x000000010200780c */ /* 0x000fda0003f45070 */
[----:B------:R-:W0:Y:S01]  /*04b0*/  @!P2 LDC.64 R2, c[0x0][0x3a8] ;  /* 0x0000ea00ff02ab82 */ /* 0x000e220000000a00 */
[----:B------:R-:W-:Y:S05]  /*04c0*/  @!P1 BRA `(.L_x_23) ;  /* 0x0000000000209947 */ /* 0x000fea0003800000 */
[----:B------:R-:W1:Y:S01]  /*04d0*/  LDC.64 R4, c[0x0][0x3a8] ;  /* 0x0000ea00ff047b82 */ /* 0x000e620000000a00 */
[C---:B------:R-:W-:Y:S01]  /*04e0*/  IMAD R9, R0.reuse, R14, R7 ;  /* 0x0000000e00097224 */ /* 0x040fe200078e0207 */
[----:B------:R-:W-:Y:S02]  /*04f0*/  MOV R13, 0x7fc00000 ;  /* 0x7fc00000000d7802 */ /* 0x000fe40000000f00 */
[----:B------:R-:W-:Y:S01]  /*0500*/  IADD3 R0, PT, PT, R0, 0x2, RZ ;  /* 0x0000000200007810 */ /* 0x000fe20007ffe0ff */
[----:B-1----:R-:W-:-:S05]  /*0510*/  IMAD.WIDE R4, R9, 0x4, R4 ;  /* 0x0000000409047825 */ /* 0x002fca00078e0204 */
[----:B------:R1:W-:Y:S01]  /*0520*/  STG.E desc[UR6][R4.64], R13 ;  /* 0x0000000d04007986 */ /* 0x0003e2000c101906 */
[----:B------:R-:W-:-:S05]  /*0530*/  IMAD.WIDE R8, R14, 0x4, R4 ;  /* 0x000000040e087825 */ /* 0x000fca00078e0204 */
[----:B------:R1:W-:Y:S02]  /*0540*/  STG.E desc[UR6][R8.64], R13 ;  /* 0x0000000d08007986 */ /* 0x0003e4000c101906 */
.L_x_23:
[----:B-1----:R-:W-:Y:S02]  /*0550*/  @!P2 IMAD R5, R0, R14, R7 ;  /* 0x0000000e0005a224 */ /* 0x002fe400078e0207 */
[----:B------:R-:W-:Y:S02]  /*0560*/  @!P2 IMAD.MOV.U32 R9, RZ, RZ, 0x7fc00000 ;  /* 0x7fc00000ff09a424 */ /* 0x000fe400078e00ff */
[----:B0-----:R-:W-:-:S05]  /*0570*/  @!P2 IMAD.WIDE R2, R5, 0x4, R2 ;  /* 0x000000040502a825 */ /* 0x001fca00078e0202 */
[----:B------:R2:W-:Y:S02]  /*0580*/  @!P2 STG.E desc[UR6][R2.64], R9 ;  /* 0x000000090200a986 */ /* 0x0005e4000c101906 */
.L_x_19:
[----:B------:R-:W-:Y:S05]  /*0590*/  BSYNC.RECONVERGENT B0 ;  /* 0x0000000000007941 */ /* 0x000fea0003800200 */
.L_x_18:
[----:B------:R-:W-:Y:S05]  /*05a0*/  @!P0 EXIT ;  /* 0x000000000000894d */ /* 0x000fea0003800000 */
[----:B0-2---:R-:W0:Y:S01]  /*05b0*/  LDC.64 R2, c[0x0][0x380] ;  /* 0x0000e000ff027b82 */ /* 0x005e220000000a00 */
[----:B------:R-:W2:Y:S07]  /*05c0*/  LDCU UR4, c[0x0][0x398] ;  /* 0x00007300ff0477ac */ /* 0x000eae0008000800 */
[----:B-1----:R-:W1:Y:S01]  /*05d0*/  LDC.64 R4, c[0x0][0x3a8] ;  /* 0x0000ea00ff047b82 */ /* 0x002e620000000a00 */
[----:B0-----:R-:W-:-:S05]  /*05e0*/  IMAD.WIDE R2, R11, 0x4, R2 ;  /* 0x000000040b027825 */ /* 0x001fca00078e0202 */
[----:B------:R-:W3:Y:S01]  /*05f0*/  LDG.E R15, desc[UR6][R2.64] ;  /* 0x00000006020f7981 */ /* 0x000ee2000c1e1900 */
[----:B------:R-:W-:Y:S01]  /*0600*/  IADD3 R8, PT, PT, R11, 0x1, RZ ;  /* 0x000000010b087810 */ /* 0x000fe20007ffe0ff */
[----:B------:R-:W-:Y:S01]  /*0610*/  IMAD R9, R14, R11, R7 ;  /* 0x0000000b0e097224 */ /* 0x000fe200078e0207 */
[----:B--2---:R-:W-:-:S03]  /*0620*/  MOV R13, UR4 ;  /* 0x00000004000d7c02 */ /* 0x004fc60008000f00 */
[----:B-1----:R-:W-:Y:S01]  /*0630*/  IMAD.WIDE R4, R9, 0x4, R4 ;  /* 0x0000000409047825 */ /* 0x002fe200078e0204 */
[----:B------:R-:W-:-:S04]  /*0640*/  ISETP.GE.AND P0, PT, R8, R13, PT ;  /* 0x0000000d0800720c */ /* 0x000fc80003f06270 */
[----:B---3--:R0:W-:Y:S09]  /*0650*/  STG.E desc[UR6][R4.64], R15 ;  /* 0x0000000f04007986 */ /* 0x0081f2000c101906 */
[----:B------:R-:W-:Y:S05]  /*0660*/  @P0 EXIT ;  /* 0x000000000000094d */ /* 0x000fea0003800000 */
[----:B------:R-:W1:Y:S02]  /*0670*/  LDC.64 R2, c[0x0][0x390] ;  /* 0x0000e400ff027b82 */ /* 0x000e640000000a00 */
[----:B-1----:R-:W-:-:S05]  /*0680*/  IMAD.WIDE R2, R7, 0x4, R2 ;  /* 0x0000000407027825 */ /* 0x002fca00078e0202 */
[----:B------:R1:W5:Y:S01]  /*0690*/  LDG.E.CONSTANT R0, desc[UR6][R2.64] ;  /* 0x0000000602007981 */ /* 0x000362000c1e9900 */
[----:B------:R-:W2:Y:S01]  /*06a0*/  BREV R9, R6 ;  /* 0x0000000600097301 */ /* 0x000ea20000000000 */
[----:B0-----:R-:W-:Y:S01]  /*06b0*/  LOP3.LUT R4, RZ, R11, RZ, 0x33, !PT ;  /* 0x0000000bff047212 */ /* 0x001fe200078e33ff */
[----:B------:R-:W0:Y:S01]  /*06c0*/  LDCU UR8, c[0x0][0x39c] ;  /* 0x00007380ff0877ac */ /* 0x000e220008000800 */
[----:B------:R-:W-:Y:S02]  /*06d0*/  LOP3.LUT R12, R10, 0x1f, RZ, 0xc0, !PT ;  /* 0x0000001f0a0c7812 */ /* 0x000fe400078ec0ff */
[----:B------:R-:W-:Y:S01]  /*06e0*/  MOV R10, R15 ;  /* 0x0000000f000a7202 */ /* 0x000fe20000000f00 */
[----:B------:R-:W-:Y:S01]  /*06f0*/  IMAD.IADD R4, R4, 0x1, R13 ;  /* 0x0000000104047824 */ /* 0x000fe200078e020d */
[----:B------:R-:W-:Y:S01]  /*0700*/  MOV R15, R8 ;  /* 0x00000008000f7202 */ /* 0x000fe20000000f00 */
[----:B------:R-:W-:-:S03]  /*0710*/  IMAD.MOV.U32 R8, RZ, RZ, RZ ;  /* 0x000000ffff087224 */ /* 0x000fc600078e00ff */
        /* <DEDUP_REMOVED lines=8> */
[----:B------:R-:W-:Y:S01]  /*07a0*/  IMAD R11, R15, R14, R7 ;  /* 0x0000000e0f0b7224 */ /* 0x000fe200078e0207 */
[----:B--2---:R-:W-:Y:S01]  /*07b0*/  ISETP.NE.AND P1, PT, R12, R9, PT ;  /* 0x000000090c00720c */ /* 0x004fe20003f25270 */
[----:B------:R-:W-:Y:S01]  /*07c0*/  IMAD.MOV R19, RZ, RZ, -R19 ;  /* 0x000000ffff137224 */ /* 0x000fe200078e0a13 */
[----:B------:R-:W-:Y:S01]  /*07d0*/  MOV R21, UR8 ;  /* 0x0000000800157c02 */ /* 0x000fe20008000f00 */
[----:B------:R-:W2:Y:S08]  /*07e0*/  LDC R18, c[0x0][0x3a0] ;  /* 0x0000e800ff127b82 */ /* 0x000eb00000000800 */
[----:B------:R-:W3:Y:S01]  /*07f0*/  LDC.64 R2, c[0x0][0x3a8] ;  /* 0x0000ea00ff027b82 */ /* 0x000ee20000000a00 */
[----:B-1----:R-:W-:-:S04]  /*0800*/  UIADD3 UR4, UP0, UPT, UR4, 0x204, URZ ;  /* 0x0000020404047890 */ /* 0x002fc8000ff1e0ff */
[----:B------:R-:W-:-:S03]  /*0810*/  UIADD3.X UR5, UPT, UPT, URZ, UR5, URZ, UP0, !UPT ;  /* 0x00000005ff057290 */ /* 0x000fc600087fe4ff */
[----:B------:R-:W1:Y:S09]  /*0820*/  LDC.64 R4, c[0x0][0x380] ;  /* 0x0000e000ff047b82 */ /* 0x000e720000000a00 */
.L_x_27:
[----:B0-----:R-:W-:Y:S01]  /*0830*/  ISETP.GE.AND P0, PT, R20, R13, PT ;  /* 0x0000000d1400720c */ /* 0x001fe20003f06270 */
[----:B----4-:R-:W-:Y:S01]  /*0840*/  IMAD.U32 R16, RZ, RZ, UR4 ;  /* 0x00000004ff107e24 */ /* 0x010fe2000f8e00ff */
[----:B------:R-:W-:Y:S01]  /*0850*/  MOV R17, UR5 ;  /* 0x0000000500117c02 */ /* 0x000fe20008000f00 */
[----:B------:R-:W-:Y:S01]  /*0860*/  BSSY.RECONVERGENT B0, `(.L_x_25) ;  /* 0x0000008000007945 */ /* 0x000fe20003800200 */
[----:B------:R-:W-:Y:S02]  /*0870*/  ISETP.NE.OR P0, PT, R12, R9, P0 ;  /* 0x000000090c00720c */ /* 0x000fe40000705670 */
[----:B------:R-:W-:Y:S01]  /*0880*/  MOV R14, RZ ;  /* 0x000000ff000e7202 */ /* 0x000fe20000000f00 */
[----:B------:R-:W-:-:S10]  /*0890*/  IMAD.WIDE R16, R21, 0x4, R16 ;  /* 0x0000000415107825 */ /* 0x000fd400078e0210 */
[----:B------:R0:W-:Y:S01]  /*08a0*/  @!P0 CCTL.E.PF2 [R16] ;  /* 0x000000001000898f */ /* 0x0001e20000800100 */
[----:B------:R-:W-:Y:S05]  /*08b0*/  @P1 BRA `(.L_x_26) ;  /* 0x0000000000081947 */ /* 0x000fea0003800000 */
[----:B01----:R-:W-:-:S05]  /*08c0*/  IMAD.WIDE R16, R15, 0x4, R4 ;  /* 0x000000040f107825 */ /* 0x003fca00078e0204 */
[----:B------:R4:W5:Y:S02]  /*08d0*/  LDG.E R14, desc[UR6][R16.64] ;  /* 0x00000006100e7981 */ /* 0x000964000c1e1900 */
.L_x_26:
[----:B------:R-:W-:Y:S05]  /*08e0*/  BSYNC.RECONVERGENT B0 ;  /* 0x0000000000007941 */ /* 0x000fea0003800200 */
.L_x_25:
[----:B0---45:R2:W0:Y:S01]  /*08f0*/  SHFL.IDX PT, R17, R14, R9, 0x1f ;  /* 0x00001f090e117589 */ /* 0x03142200000e0000 */
[----:B------:R-:W-:Y:S01]  /*0900*/  IADD3 R19, PT, PT, R19, 0x1, RZ ;  /* 0x0000000113137810 */ /* 0x000fe20007ffe0ff */
[----:B------:R-:W-:Y:S01]  /*0910*/  VIADD R15, R15, 0x1 ;  /* 0x000000010f0f7836 */ /* 0x000fe20000000000 */
[----:B------:R-:W-:Y:S02]  /*0920*/  IADD3 R20, PT, PT, R20, 0x1, RZ ;  /* 0x0000000114147810 */ /* 0x000fe40007ffe0ff */
[----:B------:R-:W-:Y:S02]  /*0930*/  ISETP.NE.AND P2, PT, R19, RZ, PT ;  /* 0x000000ff1300720c */ /* 0x000fe40003f45270 */
[----:B------:R-:W-:Y:S02]  /*0940*/  IADD3 R21, PT, PT, R21, 0x1, RZ ;  /* 0x0000000115157810 */ /* 0x000fe40007ffe0ff */
[----:B--2---:R-:W-:Y:S02]  /*0950*/  MOV R14, R18 ;  /* 0x00000012000e7202 */ /* 0x004fe40000000f00 */
[----:B0-----:R-:W-:-:S04]  /*0960*/  LOP3.LUT R16, R17, 0x7f800000, RZ, 0xc0, !PT ;  /* 0x7f80000011107812 */ /* 0x001fc800078ec0ff */
[----:B------:R-:W-:-:S13]  /*0970*/  ISETP.NE.AND P0, PT, R16, 0x7f800000, PT ;  /* 0x7f8000001000780c */ /* 0x000fda0003f05270 */
[----:B------:R-:W-:-:S04]  /*0980*/  @P0 FADD R17, -R10, R17 ;  /* 0x000000110a110221 */ /* 0x000fc80000000100 */
[----:B------:R-:W-:-:S04]  /*0990*/  @P0 FFMA R17, R0, R17, RZ ;  /* 0x0000001100110223 */ /* 0x000fc800000000ff */
[----:B------:R-:W-:Y:S01]  /*09a0*/  @P0 FADD R23, -R8, R17 ;  /* 0x0000001108170221 */ /* 0x000fe20000000100 */
[----:B---3--:R-:W-:-:S04]  /*09b0*/  IMAD.WIDE R16, R11, 0x4, R2 ;  /* 0x000000040b107825 */ /* 0x008fc800078e0202 */
[----:B------:R-:W-:Y:S01]  /*09c0*/  @P0 FADD R25, R10, R23 ;  /* 0x000000170a190221 */ /* 0x000fe20000000000 */
[----:B------:R-:W-:-:S03]  /*09d0*/  IMAD.IADD R11, R11, 0x1, R14 ;  /* 0x000000010b0b7824 */ /* 0x000fc600078e020e */
[--C-:B------:R-:W-:Y:S01]  /*09e0*/  @P0 FADD R22, -R10, R25.reuse ;  /* 0x000000190a160221 */ /* 0x100fe20000000100 */
[----:B------:R-:W-:-:S03]  /*09f0*/  @P0 IMAD.MOV.U32 R10, RZ, RZ, R25 ;  /* 0x000000ffff0a0224 */ /* 0x000fc600078e0019 */
[----:B------:R-:W-:Y:S02]  /*0a00*/  @P0 FADD R8, -R23, R22 ;  /* 0x0000001617080221 */ /* 0x000fe40000000100 */
[----:B------:R4:W-:Y:S01]  /*0a10*/  STG.E desc[UR6][R16.64], R10 ;  /* 0x0000000a10007986 */ /* 0x0009e2000c101906 */
[----:B------:R-:W-:Y:S05]  /*0a20*/  @P2 BRA `(.L_x_27) ;  /* 0xfffffffc00802947 */ /* 0x000fea000383ffff */
[C---:B----4-:R-:W-:Y:S02]  /*0a30*/  IADD3 R17, PT, PT, R20.reuse, -0x81, RZ ;  /* 0xffffff7f14117810 */ /* 0x050fe40007ffe0ff */
[----:B------:R-:W-:-:S07]  /*0a40*/  IADD3 R15, PT, PT, R20, -0x80, RZ ;  /* 0xffffff80140f7810 */ /* 0x000fce0007ffe0ff */
.L_x_24:
[----:B------:R-:W0:Y:S02]  /*0a50*/  LDC R2, c[0x0][0x39c] ;  /* 0x0000e700ff027b82 */ /* 0x000e240000000800 */
[----:B0-----:R-:W-:-:S04]  /*0a60*/  IADD3 R2, PT, PT, -R2, -0x2, R13 ;  /* 0xfffffffe02027810 */ /* 0x001fc80007ffe10d */
[----:B------:R-:W-:-:S13]  /*0a70*/  ISETP.GE.U32.AND P0, PT, R2, 0x3, PT ;  /* 0x000000030200780c */ /* 0x000fda0003f06070 */
[----:B------:R-:W-:Y:S05]  /*0a80*/  @!P0 EXIT ;  /* 0x000000000000894d */ /* 0x000fea0003800000 */
[----:B------:R-:W0:Y:S01]  /*0a90*/  LDC R11, c[0x0][0x3a0] ;  /* 0x0000e800ff0b7b82 */ /* 0x000e220000000800 */
[C---:B------:R-:W-:Y:S01]  /*0aa0*/  IMAD R7, R15.reuse, R14, R7 ;  /* 0x0000000e0f077224 */ /* 0x040fe200078e0207 */
[C---:B------:R-:W-:Y:S01]  /*0ab0*/  IADD3 R16, PT, PT, R15.reuse, 0x81, RZ ;  /* 0x000000810f107810 */ /* 0x040fe20007ffe0ff */
[----:B------:R-:W-:Y:S01]  /*0ac0*/  IMAD.IADD R13, R15, 0x1, -R13 ;  /* 0x000000010f0d7824 */ /* 0x000fe200078e0a0d */
[----:B------:R-:W3:Y:S04]  /*0ad0*/  LDCU UR4, c[0x0][0x398] ;  /* 0x00007300ff0477ac */ /* 0x000ee80008000800 */
[----:B-1----:R-:W1:Y:S08]  /*0ae0*/  LDC.64 R4, c[0x0][0x3a8] ;  /* 0x0000ea00ff047b82 */ /* 0x002e700000000a00 */
[----:B------:R-:W4:Y:S02]  /*0af0*/  LDC.64 R2, c[0x0][0x380] ;  /* 0x0000e000ff027b82 */ /* 0x000f240000000a00 */
.L_x_30:
[----:B------:R-:W-:Y:S01]  /*0b00*/  IADD3 R14, PT, PT, R17, 0x81, RZ ;  /* 0x00000081110e7810 */ /* 0x000fe20007ffe0ff */
[----:B------:R-:W-:Y:S01]  /*0b10*/  VIADD R15, R16, 0xffffff7f ;  /* 0xffffff7f100f7836 */ /* 0x000fe20000000000 */
[----:B--2---:R-:W-:Y:S01]  /*0b20*/  ISETP.NE.AND P1, PT, R12, R9, PT ;  /* 0x000000090c00720c */ /* 0x004fe20003f25270 */
[----:B------:R-:W-:Y:S01]  /*0b30*/  BSSY.RECONVERGENT B0, `(.L_x_28) ;  /* 0x0000009000007945 */ /* 0x000fe20003800200 */
[----:B---3--:R-:W-:Y:S01]  /*0b40*/  ISETP.GE.AND P0, PT, R14, UR4, PT ;  /* 0x000000040e007c0c */ /* 0x008fe2000bf06270 */
[----:B----4-:R-:W-:-:S03]  /*0b50*/  IMAD.WIDE R14, R15, 0x4, R2 ;  /* 0x000000040f0e7825 */ /* 0x010fc600078e0202 */
[----:B------:R-:W-:-:S13]  /*0b60*/  ISETP.NE.OR P0, PT, R12, R9, P0 ;  /* 0x000000090c00720c */ /* 0x000fda0000705670 */
[----:B0-----:R-:W-:-:S04]  /*0b70*/  @!P0 IMAD.WIDE R18, R17, 0x4, R2 ;  /* 0x0000000411128825 */ /* 0x001fc800078e0202 */
[----:B------:R-:W-:Y:S01]  /*0b80*/  HFMA2 R17, -RZ, RZ, 0, 0 ;  /* 0x00000000ff117431 */ /* 0x000fe200000001ff */
[----:B------:R2:W-:Y:S01]  /*0b90*/  @!P0 CCTL.E.PF2 [R18+0x204] ;  /* 0x000002041200898f */ /* 0x0005e20000800100 */
[----:B------:R-:W-:Y:S05]  /*0ba0*/  @P1 BRA `(.L_x_29) ;  /* 0x0000000000041947 */ /* 0x000fea0003800000 */
[----:B------:R3:W5:Y:S02]  /*0bb0*/  LDG.E R17, desc[UR6][R14.64] ;  /* 0x000000060e117981 */ /* 0x000764000c1e1900 */
.L_x_29:
[----:B------:R-:W-:Y:S05]  /*0bc0*/  BSYNC.RECONVERGENT B0 ;  /* 0x0000000000007941 */ /* 0x000fea0003800200 */
.L_x_28:
[----:B-----5:R-:W2:Y:S01]  /*0bd0*/  SHFL.IDX PT, R17, R17, R9, 0x1f ;  /* 0x00001f0911117589 */ /* 0x020ea200000e0000 */
[----:B------:R-:W-:Y:S02]  /*0be0*/  ISETP.GE.OR P0, PT, R16, UR4, P1 ;  /* 0x0000000410007c0c */ /* 0x000fe40008f06670 */
[----:B--2---:R-:W-:-:S04]  /*0bf0*/  LOP3.LUT R18, R17, 0x7f800000, RZ, 0xc0, !PT ;  /* 0x7f80000011127812 */ /* 0x004fc800078ec0ff */
[----:B------:R-:W-:-:S13]  /*0c00*/  ISETP.NE.AND P2, PT, R18, 0x7f800000, PT ;  /* 0x7f8000001200780c */ /* 0x000fda0003f45270 */
[----:B------:R-:W-:Y:S01]  /*0c10*/  @P2 FADD R19, -R10, R17 ;  /* 0x000000110a132221 */ /* 0x000fe20000000100 */
[----:B------:R-:W-:-:S03]  /*0c20*/  HFMA2 R17, -RZ, RZ, 0, 0 ;  /* 0x00000000ff117431 */ /* 0x000fc600000001ff */
[----:B------:R-:W-:-:S04]  /*0c30*/  @P2 FFMA R19, R0, R19, RZ ;  /* 0x0000001300132223 */ /* 0x000fc800000000ff */
[----:B------:R-:W-:Y:S01]  /*0c40*/  @P2 FADD R21, -R8, R19 ;  /* 0x0000001308152221 */ /* 0x000fe20000000100 */
[----:B-1----:R-:W-:-:S04]  /*0c50*/  IMAD.WIDE R18, R7, 0x4, R4 ;  /* 0x0000000407127825 */ /* 0x002fc800078e0204 */
[----:B------:R-:W-:-:S04]  /*0c60*/  @P2 FADD R23, R10, R21 ;  /* 0x000000150a172221 */ /* 0x000fc80000000000 */
[----:B------:R-:W-:Y:S01]  /*0c70*/  @P2 FADD R20, -R10, R23 ;  /* 0x000000170a142221 */ /* 0x000fe20000000100 */
[----:B------:R-:W-:-:S05]  /*0c80*/  @P2 MOV R10, R23 ;  /* 0x00000017000a2202 */ /* 0x000fca0000000f00 */
[----:B------:R0:W-:Y:S04]  /*0c90*/  STG.E desc[UR6][R18.64], R10 ;  /* 0x0000000a12007986 */ /* 0x0001e8000c101906 */
[----:B------:R3:W-:Y:S04]  /*0ca0*/  @!P0 CCTL.E.PF2 [R14+0x204] ;  /* 0x000002040e00898f */ /* 0x0007e80000800100 */
[----:B------:R-:W2:Y:S01]  /*0cb0*/  @!P1 LDG.E R17, desc[UR6][R14.64+0x4] ;  /* 0x000004060e119981 */ /* 0x000ea2000c1e1900 */
[----:B------:R-:W-:Y:S01]  /*0cc0*/  @P2 FADD R8, -R21, R20 ;  /* 0x0000001415082221 */ /* 0x000fe20000000100 */
[----:B------:R-:W-:-:S02]  /*0cd0*/  VIADD R20, R16, 0x1 ;  /* 0x0000000110147836 */ /* 0x000fc40000000000 */
[----:B0-----:R-:W-:-:S03]  /*0ce0*/  IMAD.WIDE R18, R11, 0x4, R18 ;  /* 0x000000040b127825 */ /* 0x001fc600078e0212 */
[----:B------:R-:W-:Y:S01]  /*0cf0*/  ISETP.GE.OR P2, PT, R20, UR4, P1 ;  /* 0x0000000414007c0c */ /* 0x000fe20008f46670 */
[----:B--2---:R-:W0:Y:S02]  /*0d00*/  SHFL.IDX PT, R17, R17, R9, 0x1f ;  /* 0x00001f0911117589 */ /* 0x004e2400000e0000 */
[----:B0-----:R-:W-:-:S04]  /*0d10*/  LOP3.LUT R22, R17, 0x7f800000, RZ, 0xc0, !PT ;  /* 0x7f80000011167812 */ /* 0x001fc800078ec0ff */
[----:B------:R-:W-:-:S13]  /*0d20*/  ISETP.NE.AND P0, PT, R22, 0x7f800000, PT ;  /* 0x7f8000001600780c */ /* 0x000fda0003f05270 */
[----:B------:R-:W-:Y:S01]  /*0d30*/  @P0 FADD R23, -R10, R17 ;  /* 0x000000110a170221 */ /* 0x000fe20000000100 */
[----:B------:R-:W-:-:S03]  /*0d40*/  HFMA2 R17, -RZ, RZ, 0, 0 ;  /* 0x00000000ff117431 */ /* 0x000fc600000001ff */
[----:B------:R-:W-:-:S04]  /*0d50*/  @P0 FFMA R23, R0, R23, RZ ;  /* 0x0000001700170223 */ /* 0x000fc800000000ff */
[----:B------:R-:W-:-:S04]  /*0d60*/  @P0 FADD R23, -R8, R23 ;  /* 0x0000001708170221 */ /* 0x000fc80000000100 */
[----:B------:R-:W-:-:S04]  /*0d70*/  @P0 FADD R21, R10, R23 ;  /* 0x000000170a150221 */ /* 0x000fc80000000000 */
[----:B------:R-:W-:Y:S01]  /*0d80*/  @P0 FADD R20, -R10, R21 ;  /* 0x000000150a140221 */ /* 0x000fe20000000100 */
[----:B------:R-:W-:-:S05]  /*0d90*/  @P0 MOV R10, R21 ;  /* 0x00000015000a0202 */ /* 0x000fca0000000f00 */
[----:B------:R0:W-:Y:S04]  /*0da0*/  STG.E desc[UR6][R18.64], R10 ;  /* 0x0000000a12007986 */ /* 0x0001e8000c101906 */
[----:B------:R3:W-:Y:S04]  /*0db0*/  @!P2 CCTL.E.PF2 [R14+0x208] ;  /* 0x000002080e00a98f */ /* 0x0007e80000800100 */
[----:B------:R-:W2:Y:S01]  /*0dc0*/  @!P1 LDG.E R17, desc[UR6][R14.64+0x8] ;  /* 0x000008060e119981 */ /* 0x000ea2000c1e1900 */
[----:B------:R-:W-:Y:S01]  /*0dd0*/  @P0 FADD R8, -R23, R20 ;  /* 0x0000001417080221 */ /* 0x000fe20000000100 */
[----:B------:R-:W-:Y:S01]  /*0de0*/  IADD3 R20, PT, PT, R16, 0x2, RZ ;  /* 0x0000000210147810 */ /* 0x000fe20007ffe0ff */
[----:B0-----:R-:W-:-:S03]  /*0df0*/  IMAD.WIDE R18, R11, 0x4, R18 ;  /* 0x000000040b127825 */ /* 0x001fc600078e0212 */
[----:B------:R-:W-:Y:S01]  /*0e00*/  ISETP.GE.OR P0, PT, R20, UR4, P1 ;  /* 0x0000000414007c0c */ /* 0x000fe20008f06670 */
[----:B--2---:R-:W0:Y:S02]  /*0e10*/  SHFL.IDX PT, R17, R17, R9, 0x1f ;  /* 0x00001f0911117589 */ /* 0x004e2400000e0000 */
[----:B0-----:R-:W-:-:S04]  /*0e20*/  LOP3.LUT R21, R17, 0x7f800000, RZ, 0xc0, !PT ;  /* 0x7f80000011157812 */ /* 0x001fc800078ec0ff */
[----:B------:R-:W-:-:S13]  /*0e30*/  ISETP.NE.AND P2, PT, R21, 0x7f800000, PT ;  /* 0x7f8000001500780c */ /* 0x000fda0003f45270 */
[----:B------:R-:W-:Y:S01]  /*0e40*/  @P2 FADD R21, -R10, R17 ;  /* 0x000000110a152221 */ /* 0x000fe20000000100 */
[----:B------:R-:W-:-:S03]  /*0e50*/  MOV R17, RZ ;  /* 0x000000ff00117202 */ /* 0x000fc60000000f00 */
[----:B------:R-:W-:-:S04]  /*0e60*/  @P2 FFMA R21, R0, R21, RZ ;  /* 0x0000001500152223 */ /* 0x000fc800000000ff */
[----:B------:R-:W-:-:S04]  /*0e70*/  @P2 FADD R21, -R8, R21 ;  /* 0x0000001508152221 */ /* 0x000fc80000000100 */
[----:B------:R-:W-:-:S04]  /*0e80*/  @P2 FADD R23, R10, R21 ;  /* 0x000000150a172221 */ /* 0x000fc80000000000 */
[--C-:B------:R-:W-:Y:S01]  /*0e90*/  @P2 FADD R20, -R10, R23.reuse ;  /* 0x000000170a142221 */ /* 0x100fe20000000100 */
[----:B------:R-:W-:-:S05]  /*0ea0*/  @P2 IMAD.MOV.U32 R10, RZ, RZ, R23 ;  /* 0x000000ffff0a2224 */ /* 0x000fca00078e0017 */
[----:B------:R0:W-:Y:S04]  /*0eb0*/  STG.E desc[UR6][R18.64], R10 ;  /* 0x0000000a12007986 */ /* 0x0001e8000c101906 */
[----:B------:R3:W-:Y:S04]  /*0ec0*/  @!P0 CCTL.E.PF2 [R14+0x20c] ;  /* 0x0000020c0e00898f */ /* 0x0007e80000800100 */
[----:B------:R3:W2:Y:S01]  /*0ed0*/  @!P1 LDG.E R17, desc[UR6][R14.64+0xc] ;  /* 0x00000c060e119981 */ /* 0x0006a2000c1e1900 */
[----:B------:R-:W-:Y:S01]  /*0ee0*/  @P2 FADD R8, -R21, R20 ;  /* 0x0000001415082221 */ /* 0x000fe20000000100 */
[----:B------:R-:W-:Y:S01]  /*0ef0*/  IADD3 R13, PT, PT, R13, 0x4, RZ ;  /* 0x000000040d0d7810 */ /* 0x000fe20007ffe0ff */
[C---:B0-----:R-:W-:Y:S01]  /*0f00*/  IMAD.WIDE R18, R11.reuse, 0x4, R18 ;  /* 0x000000040b127825 */ /* 0x041fe200078e0212 */
[----:B------:R-:W-:-:S02]  /*0f10*/  LEA R7, R11, R7, 0x2 ;  /* 0x000000070b077211 */ /* 0x000fc400078e10ff */
[----:B------:R-:W-:Y:S01]  /*0f20*/  ISETP.NE.AND P1, PT, R13, RZ, PT ;  /* 0x000000ff0d00720c */ /* 0x000fe20003f25270 */
[----:B---3--:R-:W-:Y:S01]  /*0f30*/  VIADD R14, R16, 0x4 ;  /* 0x00000004100e7836 */ /* 0x008fe20000000000 */
[----:B--2---:R-:W0:Y:S02]  /*0f40*/  SHFL.IDX PT, R17, R17, R9, 0x1f ;  /* 0x00001f0911117589 */ /* 0x004e2400000e0000 */
[----:B0-----:R-:W-:-:S04]  /*0f50*/  LOP3.LUT R22, R17, 0x7f800000, RZ, 0xc0, !PT ;  /* 0x7f80000011167812 */ /* 0x001fc800078ec0ff */
[----:B------:R-:W-:-:S13]  /*0f60*/  ISETP.NE.AND P0, PT, R22, 0x7f800000, PT ;  /* 0x7f8000001600780c */ /* 0x000fda0003f05270 */
[----:B------:R-:W-:Y:S01]  /*0f70*/  @P0 FADD R23, -R10, R17 ;  /* 0x000000110a170221 */ /* 0x000fe20000000100 */
[----:B------:R-:W-:Y:S02]  /*0f80*/  IADD3 R17, PT, PT, R16, -0x7e, RZ ;  /* 0xffffff8210117810 */ /* 0x000fe40007ffe0ff */
[----:B------:R-:W-:Y:S01]  /*0f90*/  MOV R16, R14 ;  /* 0x0000000e00107202 */ /* 0x000fe20000000f00 */
        /* <DEDUP_REMOVED lines=9> */
.L_x_31:
        /* <DEDUP_REMOVED lines=13> */
.L_x_88:


//--------------------- .text.efi_many_series_one_param_f32 --------------------------
	.section	.text.efi_many_series_one_param_f32,"ax",@progbits
	.align	128
        .global         efi_many_series_one_param_f32
        .type           efi_many_series_one_param_f32,@function
        .size           efi_many_series_one_param_f32,(.L_x_89 - efi_many_series_one_param_f32)
        .other          efi_many_series_one_param_f32,@"STO_CUDA_ENTRY STV_DEFAULT"
efi_many_series_one_param_f32:
.text.efi_many_series_one_param_f32:
[----:B------:R-:W-:Y:S01]  /*0000*/  LDC R1, c[0x0][0x37c] ;  /* 0x0000df00ff017b82 */ /* 0x000fe20000000800 */
[----:B------:R-:W0:Y:S07]  /*0010*/  S2R R3, SR_TID.X ;  /* 0x0000000000037919 */ /* 0x000e2e0000002100 */
[----:B------:R-:W0:Y:S01]  /*0020*/  S2UR UR4, SR_CTAID.X ;  /* 0x00000000000479c3 */ /* 0x000e220000002500 */
[----:B------:R-:W1:Y:S01]  /*0030*/  LDCU.64 UR6, c[0x0][0x3a0] ;  /* 0x00007400ff0677ac */ /* 0x000e620008000a00 */
[----:B------:R-:W2:Y:S06]  /*0040*/  LDCU UR5, c[0x0][0x398] ;  /* 0x00007300ff0577ac */ /* 0x000eac0008000800 */
[----:B------:R-:W0:Y:S01]  /*0050*/  LDC R26, c[0x0][0x360] ;  /* 0x0000d800ff1a7b82 */ /* 0x000e220000000800 */
[----:B-1----:R-:W-:-:S02]  /*0060*/  MOV R15, UR6 ;  /* 0x00000006000f7c02 */ /* 0x002fc40008000f00 */
[----:B------:R-:W-:-:S04]  /*0070*/  MOV R5, UR7 ;  /* 0x0000000700057c02 */ /* 0x000fc80008000f00 */
[----:B--2---:R-:W-:Y:S01]  /*0080*/  VIMNMX R0, PT, PT, R5, UR5, PT ;  /* 0x0000000505007c48 */ /* 0x004fe2000bfe0100 */
[----:B0-----:R-:W-:-:S05]  /*0090*/  IMAD R26, R26, UR4, R3 ;  /* 0x000000041a1a7c24 */ /* 0x001fca000f8e0203 */
[----:B------:R-:W-:-:S04]  /*00a0*/  ISETP.GE.AND P0, PT, R26, R15, PT ;  /* 0x0000000f1a00720c */ /* 0x000fc80003f06270 */
[----:B------:R-:W-:-:S13]  /*00b0*/  ISETP.LT.OR P0, PT, R0, 0x1, P0 ;  /* 0x000000010000780c */ /* 0x000fda0000701670 */
[----:B------:R-:W-:Y:S05]  /*00c0*/  @P0 EXIT ;  /* 0x000000000000094d */ /* 0x000fea0003800000 */
[----:B------:R-:W0:Y:S01]  /*00d0*/  LDC.64 R2, c[0x0][0x390] ;  /* 0x0000e400ff027b82 */ /* 0x000e220000000a00 */
[----:B------:R-:W1:Y:S01]  /*00e0*/  LDCU.64 UR4, c[0x0][0x358] ;  /* 0x00006b00ff0477ac */ /* 0x000e620008000a00 */
[----:B0-----:R-:W-:-:S05]  /*00f0*/  IMAD.WIDE R2, R26, 0x4, R2 ;  /* 0x000000041a027825 */ /* 0x001fca00078e0202 */
[----:B-1----:R-:W2:Y:S02]  /*0100*/  LDG.E.CONSTANT R4, desc[UR4][R2.64] ;  /* 0x0000000402047981 */ /* 0x002ea4000c1e9900 */
[----:B--2---:R-:W-:-:S04]  /*0110*/  ISETP.GE.AND P0, PT, R4, R5, PT ;  /* 0x000000050400720c */ /* 0x004fc80003f06270 */
[----:B------:R-:W-:-:S13]  /*0120*/  ISETP.LT.OR P0, PT, R4, 0x1, P0 ;  /* 0x000000010400780c */ /* 0x000fda0000701670 */
[----:B------:R-:W-:Y:S05]  /*0130*/  @P0 BRA `(.L_x_32) ;  /* 0x0000001000a00947 */ /* 0x000fea0003800000 */
[C---:B------:R-:W-:Y:S01]  /*0140*/  IADD3 R0, PT, PT, R4.reuse, -0x1, RZ ;  /* 0xffffffff04007810 */ /* 0x040fe20007ffe0ff */
[----:B------:R-:W-:Y:S01]  /*0150*/  BSSY.RECONVERGENT B0, `(.L_x_33) ;  /* 0x000001f000007945 */ /* 0x000fe20003800200 */
[----:B------:R-:W-:Y:S02]  /*0160*/  LOP3.LUT R27, R4, 0x7, RZ, 0xc0, !PT ;  /* 0x00000007041b7812 */ /* 0x000fe400078ec0ff */
[----:B------:R-:W-:Y:S01]  /*0170*/  ISETP.GE.U32.AND P1, PT, R0, 0x7, PT ;  /* 0x000000070000780c */ /* 0x000fe20003f26070 */
[----:B------:R-:W-:Y:S01]  /*0180*/  HFMA2 R0, -RZ, RZ, 0, 0 ;  /* 0x00000000ff007431 */ /* 0x000fe200000001ff */
[----:B------:R-:W-:-:S11]  /*0190*/  ISETP.NE.AND P0, PT, R27, RZ, PT ;  /* 0x000000ff1b00720c */ /* 0x000fd60003f05270 */
[----:B------:R-:W-:Y:S05]  /*01a0*/  @!P1 BRA `(.L_x_34) ;  /* 0x0000000000649947 */ /* 0x000fea0003800000 */
[----:B------:R-:W0:Y:S01]  /*01b0*/  LDC.64 R2, c[0x0][0x3a8] ;  /* 0x0000ea00ff027b82 */ /* 0x000e220000000a00 */
[----:B------:R-:W-:Y:S02]  /*01c0*/  LOP3.LUT R0, R4, 0x7ffffff8, RZ, 0xc0, !PT ;  /* 0x7ffffff804007812 */ /* 0x000fe400078ec0ff */
[----:B------:R-:W-:Y:S02]  /*01d0*/  MOV R24, R26 ;  /* 0x0000001a00187202 */ /* 0x000fe40000000f00 */
[----:B------:R-:W-:-:S07]  /*01e0*/  IADD3 R14, PT, PT, -R0, RZ, RZ ;  /* 0x000000ff000e7210 */ /* 0x000fce0007ffe1ff */
.L_x_35:
[----:B01----:R-:W-:Y:S01]  /*01f0*/  IMAD.WIDE R16, R24, 0x4, R2 ;  /* 0x0000000418107825 */ /* 0x003fe200078e0202 */
[----:B------:R-:W-:Y:S02]  /*0200*/  MOV R25, 0x7fc00000 ;  /* 0x7fc0000000197802 */ /* 0x000fe40000000f00 */
[----:B------:R-:W-:Y:S02]  /*0210*/  IADD3 R14, PT, PT, R14, 0x8, RZ ;  /* 0x000000080e0e7810 */ /* 0x000fe40007ffe0ff */
[C---:B------:R-:W-:Y:S01]  /*0220*/  LEA R24, R15.reuse, R24, 0x3 ;  /* 0x000000180f187211 */ /* 0x040fe200078e18ff */
[----:B------:R-:W-:Y:S01]  /*0230*/  IMAD.WIDE R18, R15, 0x4, R16 ;  /* 0x000000040f127825 */ /* 0x000fe200078e0210 */
[----:B------:R1:W-:Y:S01]  /*0240*/  STG.E desc[UR4][R16.64], R25 ;  /* 0x0000001910007986 */ /* 0x0003e2000c101904 */
[----:B------:R-:W-:-:S03]  /*0250*/  ISETP.NE.AND P1, PT, R14, RZ, PT ;  /* 0x000000ff0e00720c */ /* 0x000fc60003f25270 */
        /* <DEDUP_REMOVED lines=14> */
.L_x_34:
[----:B------:R-:W-:Y:S05]  /*0340*/  BSYNC.RECONVERGENT B0 ;  /* 0x0000000000007941 */ /* 0x000fea0003800200 */
.L_x_33:
[----:B------:R-:W-:Y:S04]  /*0350*/  BSSY.RECONVERGENT B0, `(.L_x_36) ;  /* 0x0000025000007945 */ /* 0x000fe80003800200 */
[----:B------:R-:W-:Y:S05]  /*0360*/  @!P0 BRA `(.L_x_37) ;  /* 0x00000000008c8947 */ /* 0x000fea0003800000 */
[----:B------:R-:W-:Y:S01]  /*0370*/  ISETP.GE.U32.AND P0, PT, R27, 0x4, PT ;  /* 0x000000041b00780c */ /* 0x000fe20003f06070 */
[----:B------:R-:W-:Y:S01]  /*0380*/  BSSY.RECONVERGENT B1, `(.L_x_38) ;  /* 0x0000010000017945 */ /* 0x000fe20003800200 */
[----:B-1----:R-:W-:-:S04]  /*0390*/  LOP3.LUT R12, R4, 0x3, RZ, 0xc0, !PT ;  /* 0x00000003040c7812 */ /* 0x002fc800078ec0ff */
[----:B------:R-:W-:-:S07]  /*03a0*/  ISETP.NE.AND P1, PT, R12, RZ, PT ;  /* 0x000000ff0c00720c */ /* 0x000fce0003f25270 */
[----:B------:R-:W-:Y:S06]  /*03b0*/  @!P0 BRA `(.L_x_39) ;  /* 0x0000000000308947 */ /* 0x000fec0003800000 */
[----:B------:R-:W0:Y:S01]  /*03c0*/  LDC.64 R2, c[0x0][0x3a8] ;  /* 0x0000ea00ff027b82 */ /* 0x000e220000000a00 */
[C---:B------:R-:W-:Y:S01]  /*03d0*/  IMAD R7, R0.reuse, R15, R26 ;  /* 0x0000000f00077224 */ /* 0x040fe200078e021a */
[----:B------:R-:W-:Y:S02]  /*03e0*/  MOV R13, 0x7fc00000 ;  /* 0x7fc00000000d7802 */ /* 0x000fe40000000f00 */
[----:B------:R-:W-:Y:S01]  /*03f0*/  IADD3 R0, PT, PT, R0, 0x4, RZ ;  /* 0x0000000400007810 */ /* 0x000fe20007ffe0ff */
        /* <DEDUP_REMOVED lines=8> */
.L_x_39:
[----:B------:R-:W-:Y:S05]  /*0480*/  BSYNC.RECONVERGENT B1 ;  /* 0x0000000000017941 */ /* 0x000fea0003800200 */
.L_x_38:
[----:B------:R-:W-:Y:S05]  /*0490*/  @!P1 BRA `(.L_x_37) ;  /* 0x0000000000409947 */ /* 0x000fea0003800000 */
[----:B------:R-:W-:Y:S02]  /*04a0*/  ISETP.NE.AND P0, PT, R12, 0x1, PT ;  /* 0x000000010c00780c */ /* 0x000fe40003f05270 */
[----:B0-----:R-:W-:-:S04]  /*04b0*/  LOP3.LUT R2, R4, 0x1, RZ, 0xc0, !PT ;  /* 0x0000000104027812 */ /* 0x001fc800078ec0ff */
[----:B------:R-:W-:-:S07]  /*04c0*/  ISETP.NE.U32.AND P1, PT, R2, 0x1, PT ;  /* 0x000000010200780c */ /* 0x000fce0003f25070 */
[----:B------:R-:W0:Y:S01]  /*04d0*/  @P0 LDC.64 R2, c[0x0][0x3a8] ;  /* 0x0000ea00ff020b82 */ /* 0x000e220000000a00 */
[C---:B------:R-:W-:Y:S01]  /*04e0*/  @P0 IMAD R7, R0.reuse, R15, R26 ;  /* 0x0000000f00070224 */ /* 0x040fe200078e021a */
[----:B------:R-:W-:Y:S02]  /*04f0*/  @P0 IADD3 R0, PT, PT, R0, 0x2, RZ ;  /* 0x0000000200000810 */ /* 0x000fe40007ffe0ff */
[----:B------:R-:W-:-:S04]  /*0500*/  @P0 MOV R13, 0x7fc00000 ;  /* 0x7fc00000000d0802 */ /* 0x000fc80000000f00 */
[----:B------:R-:W1:Y:S01]  /*0510*/  @!P1 LDC.64 R10, c[0x0][0x3a8] ;  /* 0x0000ea00ff0a9b82 */ /* 0x000e620000000a00 */
[----:B0-----:R-:W-:-:S04]  /*0520*/  @P0 IMAD.WIDE R6, R7, 0x4, R2 ;  /* 0x0000000407060825 */ /* 0x001fc800078e0202 */
[----:B------:R-:W-:Y:S01]  /*0530*/  @!P1 IMAD R3, R0, R15, R26 ;  /* 0x0000000f00039224 */ /* 0x000fe200078e021a */
[----:B------:R2:W-:Y:S01]  /*0540*/  @P0 STG.E desc[UR4][R6.64], R13 ;  /* 0x0000000d06000986 */ /* 0x0005e2000c101904 */
[----:B------:R-:W-:-:S04]  /*0550*/  @P0 IMAD.WIDE R8, R15, 0x4, R6 ;  /* 0x000000040f080825 */ /* 0x000fc800078e0206 */
[----:B-1----:R-:W-:Y:S01]  /*0560*/  @!P1 IMAD.WIDE R2, R3, 0x4, R10 ;  /* 0x0000000403029825 */ /* 0x002fe200078e020a */
[----:B------:R-:W-:Y:S01]  /*0570*/  @!P1 MOV R11, 0x7fc00000 ;  /* 0x7fc00000000b9802 */ /* 0x000fe20000000f00 */
[----:B------:R2:W-:Y:S04]  /*0580*/  @P0 STG.E desc[UR4][R8.64], R13 ;  /* 0x0000000d08000986 */ /* 0x0005e8000c101904 */
[----:B------:R2:W-:Y:S02]  /*0590*/  @!P1 STG.E desc[UR4][R2.64], R11 ;  /* 0x0000000b02009986 */ /* 0x0005e4000c101904 */
.L_x_37:
[----:B------:R-:W-:Y:S05]  /*05a0*/  BSYNC.RECONVERGENT B0 ;  /* 0x0000000000007941 */ /* 0x000fea0003800200 */
.L_x_36:
[----:B012---:R-:W0:Y:S01]  /*05b0*/  LDC.64 R6, c[0x0][0x380] ;  /* 0x0000e000ff067b82 */ /* 0x007e220000000a00 */
[CC--:B------:R-:W-:Y:S02]  /*05c0*/  IMAD R3, R4.reuse, R15.reuse, -R15 ;  /* 0x0000000f04037224 */ /* 0x0c0fe400078e0a0f */
[----:B------:R-:W-:-:S03]  /*05d0*/  IMAD R21, R4, R15, R26 ;  /* 0x0000000f04157224 */ /* 0x000fc600078e021a */
[----:B------:R-:W-:Y:S02]  /*05e0*/  IADD3 R11, PT, PT, R26, R3, RZ ;  /* 0x000000031a0b7210 */ /* 0x000fe40007ffe0ff */
[----:B------:R-:W1:Y:S01]  /*05f0*/  LDC.64 R8, c[0x0][0x388] ;  /* 0x0000e200ff087b82 */ /* 0x000e620000000a00 */
[----:B0-----:R-:W-:-:S04]  /*0600*/  IMAD.WIDE R2, R21, 0x4, R6 ;  /* 0x0000000415027825 */ /* 0x001fc800078e0206 */
[----:B------:R-:W-:Y:S02]  /*0610*/  IMAD.WIDE R6, R11, 0x4, R6 ;  /* 0x000000040b067825 */ /* 0x000fe400078e0206 */
[----:B------:R-:W2:Y:S01]  /*0620*/  LDG.E R2, desc[UR4][R2.64] ;  /* 0x0000000402027981 */ /* 0x000ea2000c1e1900 */
[----:B------:R-:W0:Y:S01]  /*0630*/  LDC.64 R10, c[0x0][0x3a8] ;  /* 0x0000ea00ff0a7b82 */ /* 0x000e220000000a00 */
[----:B-1----:R-:W-:Y:S02]  /*0640*/  IMAD.WIDE R8, R21, 0x4, R8 ;  /* 0x0000000415087825 */ /* 0x002fe400078e0208 */
[----:B------:R-:W2:Y:S04]  /*0650*/  LDG.E R7, desc[UR4][R6.64] ;  /* 0x0000000406077981 */ /* 0x000ea8000c1e1900 */
[----:B------:R-:W3:Y:S01]  /*0660*/  LDG.E R0, desc[UR4][R8.64] ;  /* 0x0000000408007981 */ /* 0x000ee2000c1e1900 */
[----:B------:R-:W-:-:S04]  /*0670*/  IADD3 R12, PT, PT, R4, 0x1, RZ ;  /* 0x00000001040c7810 */ /* 0x000fc80007ffe0ff */
[----:B------:R-:W-:Y:S01]  /*0680*/  ISETP.GE.U32.AND P0, PT, R12, R5, PT ;  /* 0x000000050c00720c */ /* 0x000fe20003f06070 */
[----:B0-----:R-:W-:-:S04]  /*0690*/  IMAD.WIDE R10, R21, 0x4, R10 ;  /* 0x00000004150a7825 */ /* 0x001fc800078e020a */
[----:B--2---:R-:W-:-:S04]  /*06a0*/  FADD R13, R2, -R7 ;  /* 0x80000007020d7221 */ /* 0x004fc80000000000 */
[----:B---3--:R-:W-:-:S05]  /*06b0*/  FFMA R27, R0, R13, RZ ;  /* 0x0000000d001b7223 */ /* 0x008fca00000000ff */
[----:B------:R0:W-:Y:S01]  /*06c0*/  STG.E desc[UR4][R10.64], R27 ;  /* 0x0000001b0a007986 */ /* 0x0001e2000c101904 */
[----:B------:R-:W-:Y:S05]  /*06d0*/  @P0 EXIT ;  /* 0x000000000000094d */ /* 0x000fea0003800000 */
[-C--:B------:R-:W-:Y:S01]  /*06e0*/  LOP3.LUT R0, RZ, R4.reuse, RZ, 0x33, !PT ;  /* 0x00000004ff007212 */ /* 0x080fe200078e33ff */
[----:B------:R-:W-:Y:S01]  /*06f0*/  BSSY.RECONVERGENT B0, `(.L_x_40) ;  /* 0x000003b000007945 */ /* 0x000fe20003800200 */
[----:B------:R-:W-:Y:S01]  /*0700*/  HFMA2 R24, -RZ, RZ, 0, 0 ;  /* 0x00000000ff187431 */ /* 0x000fe200000001ff */
[----:B------:R-:W-:Y:S02]  /*0710*/  MOV R14, R4 ;  /* 0x00000004000e7202 */ /* 0x000fe40000000f00 */
[----:B------:R-:W-:-:S04]  /*0720*/  IADD3 R0, PT, PT, R0, R5, RZ ;  /* 0x0000000500007210 */ /* 0x000fc80007ffe0ff */
[----:B------:R-:W-:Y:S02]  /*0730*/  LOP3.LUT P0, R22, R0, 0x3, RZ, 0xc0, !PT ;  /* 0x0000000300167812 */ /* 0x000fe4000780c0ff */
[----:B------:R-:W-:-:S11]  /*0740*/  MOV R0, R12 ;  /* 0x0000000c00007202 */ /* 0x000fd60000000f00 */
[----:B------:R-:W-:Y:S05]  /*0750*/  @!P0 BRA `(.L_x_41) ;  /* 0x0000000000d08947 */ /* 0x000fea0003800000 */
[----:B------:R-:W1:Y:S01]  /*0760*/  LDC.64 R2, c[0x0][0x3a8] ;  /* 0x0000ea00ff027b82 */ /* 0x000e620000000a00 */
[----:B------:R-:W-:Y:S01]  /*0770*/  IADD3 R20, PT, PT, R4, 0x41, RZ ;  /* 0x0000004104147810 */ /* 0x000fe20007ffe0ff */
[----:B------:R-:W-:Y:S01]  /*0780*/  BSSY.RECONVERGENT B1, `(.L_x_42) ;  /* 0x000002f000017945 */ /* 0x000fe20003800200 */
[-CC-:B------:R-:W-:Y:S01]  /*0790*/  IMAD R23, R0, R15.reuse, R26.reuse ;  /* 0x0000000f00177224 */ /* 0x180fe200078e021a */
[----:B------:R-:W-:Y:S02]  /*07a0*/  IADD3 R22, PT, PT, -R22, RZ, RZ ;  /* 0x000000ff16167210 */ /* 0x000fe40007ffe1ff */
[----:B------:R-:W-:Y:S01]  /*07b0*/  MOV R24, RZ ;  /* 0x000000ff00187202 */ /* 0x000fe20000000f00 */
[----:B------:R-:W-:Y:S01]  /*07c0*/  IMAD R25, R20, R15, R26 ;  /* 0x0000000f14197224 */ /* 0x000fe200078e021a */
[----:B------:R-:W2:Y:S08]  /*07d0*/  LDC.64 R6, c[0x0][0x380] ;  /* 0x0000e000ff067b82 */ /* 0x000eb00000000a00 */
[----:B------:R-:W3:Y:S02]  /*07e0*/  LDC.64 R8, c[0x0][0x388] ;  /* 0x0000e200ff087b82 */ /* 0x000ee40000000a00 */
.L_x_45:
[----:B------:R-:W4:Y:S01]  /*07f0*/  LDCU UR6, c[0x0][0x3a4] ;  /* 0x00007480ff0677ac */ /* 0x000f220008000800 */
[----:B--2---:R-:W-:-:S04]  /*0800*/  IMAD.WIDE R12, R21, 0x4, R6 ;  /* 0x00000004150c7825 */ /* 0x004fc800078e0206 */
[----:B0-----:R-:W-:Y:S01]  /*0810*/  IMAD.WIDE R10, R23, 0x4, R6 ;  /* 0x00000004170a7825 */ /* 0x001fe200078e0206 */
[----:B----4-:R-:W-:-:S04]  /*0820*/  MOV R5, UR6 ;  /* 0x0000000600057c02 */ /* 0x010fc80008000f00 */
[----:B------:R-:W-:Y:S01]  /*0830*/  ISETP.GE.AND P0, PT, R20, R5, PT ;  /* 0x000000051400720c */ /* 0x000fe20003f06270 */
[----:B---3--:R-:W-:-:S12]  /*0840*/  IMAD.WIDE R18, R23, 0x4, R8 ;  /* 0x0000000417127825 */ /* 0x008fd800078e0208 */
[----:B------:R-:W-:-:S04]  /*0850*/  @!P0 IMAD.WIDE R14, R25, 0x4, R6 ;  /* 0x00000004190e8825 */ /* 0x000fc800078e0206 */
[----:B------:R-:W-:Y:S01]  /*0860*/  @!P0 IMAD.WIDE R16, R25, 0x4, R8 ;  /* 0x0000000419108825 */ /* 0x000fe200078e0208 */
[----:B------:R0:W-:Y:S04]  /*0870*/  @!P0 CCTL.E.PF2 [R14] ;  /* 0x000000000e00898f */ /* 0x0001e80000800100 */
[----:B------:R0:W-:Y:S04]  /*0880*/  @!P0 CCTL.E.PF2 [R16] ;  /* 0x000000001000898f */ /* 0x0001e80000800100 */
[----:B------:R-:W2:Y:S04]  /*0890*/  LDG.E R12, desc[UR4][R12.64] ;  /* 0x000000040c0c7981 */ /* 0x000ea8000c1e1900 */
[----:B------:R-:W3:Y:S04]  /*08a0*/  LDG.E R11, desc[UR4][R10.64] ;  /* 0x000000040a0b7981 */ /* 0x000ee8000c1e1900 */
[----:B------:R-:W4:Y:S01]  /*08b0*/  LDG.E R0, desc[UR4][R18.64] ;  /* 0x0000000412007981 */ /* 0x000f22000c1e1900 */
[----:B------:R-:W-:Y:S01]  /*08c0*/  BSSY.RECONVERGENT B2, `(.L_x_43) ;  /* 0x000000f000027945 */ /* 0x000fe20003800200 */
[----:B--2---:R-:W-:-:S04]  /*08d0*/  FSETP.NE.AND P0, PT, |R12|, +INF , PT ;  /* 0x7f8000000c00780b */ /* 0x004fc80003f05200 */
[----:B---3--:R-:W-:-:S04]  /*08e0*/  FSETP.EQU.OR P0, PT, |R11|, +INF , !P0 ;  /* 0x7f8000000b00780b */ /* 0x008fc8000470a600 */
[----:B----4-:R-:W-:-:S13]  /*08f0*/  FSETP.EQU.OR P0, PT, |R0|, +INF , P0 ;  /* 0x7f8000000000780b */ /* 0x010fda000070a600 */
[----:B0-----:R-:W-:Y:S05]  /*0900*/  @P0 BRA `(.L_x_44) ;  /* 0x0000000000280947 */ /* 0x001fea0003800000 */
[----:B------:R-:W0:Y:S01]  /*0910*/  LDCU UR6, c[0x0][0x39c] ;  /* 0x00007380ff0677ac */ /* 0x000e220008000800 */
[----:B------:R-:W-:-:S04]  /*0920*/  FADD R11, R11, -R12 ;  /* 0x8000000c0b0b7221 */ /* 0x000fc80000000000 */
[----:B------:R-:W-:-:S04]  /*0930*/  FFMA R0, R0, R11, RZ ;  /* 0x0000000b00007223 */ /* 0x000fc800000000ff */
[----:B------:R-:W-:-:S04]  /*0940*/  FADD R0, -R27, R0 ;  /* 0x000000001b007221 */ /* 0x000fc80000000100 */
[----:B0-----:R-:W-:-:S04]  /*0950*/  FFMA R11, R0, UR6, RZ ;  /* 0x00000006000b7c23 */ /* 0x001fc800080000ff */
[----:B------:R-:W-:-:S04]  /*0960*/  FADD R24, -R24, R11 ;  /* 0x0000000b18187221 */ /* 0x000fc80000000100 */
[----:B------:R-:W-:-:S04]  /*0970*/  FADD R0, R27, R24 ;  /* 0x000000181b007221 */ /* 0x000fc80000000000 */
[----:B------:R-:W-:Y:S01]  /*0980*/  FADD R11, -R27, R0 ;  /* 0x000000001b0b7221 */ /* 0x000fe20000000100 */
[----:B------:R-:W-:-:S03]  /*0990*/  MOV R27, R0 ;  /* 0x00000000001b7202 */ /* 0x000fc60000000f00 */
[----:B------:R-:W-:-:S07]  /*09a0*/  FADD R24, -R24, R11 ;  /* 0x0000000b18187221 */ /* 0x000fce0000000100 */
.L_x_44:
[----:B------:R-:W-:Y:S05]  /*09b0*/  BSYNC.RECONVERGENT B2 ;  /* 0x0000000000027941 */ /* 0x000fea0003800200 */
.L_x_43:
[----:B-1----:R-:W-:Y:S01]  /*09c0*/  IMAD.WIDE R10, R23, 0x4, R2 ;  /* 0x00000004170a7825 */ /* 0x002fe200078e0202 */
[----:B------:R-:W0:Y:S01]  /*09d0*/  LDCU UR6, c[0x0][0x3a0] ;  /* 0x00007400ff0677ac */ /* 0x000e220008000800 */
[----:B------:R-:W-:Y:S02]  /*09e0*/  IADD3 R22, PT, PT, R22, 0x1, RZ ;  /* 0x0000000116167810 */ /* 0x000fe40007ffe0ff */
[----:B------:R-:W-:Y:S01]  /*09f0*/  IADD3 R20, PT, PT, R20, 0x1, RZ ;  /* 0x0000000114147810 */ /* 0x000fe20007ffe0ff */
[----:B------:R4:W-:Y:S01]  /*0a00*/  STG.E desc[UR4][R10.64], R27 ;  /* 0x0000001b0a007986 */ /* 0x0009e2000c101904 */
[----:B------:R-:W-:Y:S02]  /*0a10*/  ISETP.NE.AND P0, PT, R22, RZ, PT ;  /* 0x000000ff1600720c */ /* 0x000fe40003f05270 */
[----:B0-----:R-:W-:-:S04]  /*0a20*/  MOV R15, UR6 ;  /* 0x00000006000f7c02 */ /* 0x001fc80008000f00 */
[-C--:B------:R-:W-:Y:S02]  /*0a30*/  IADD3 R23, PT, PT, R23, R15.reuse, RZ ;  /* 0x0000000f17177210 */ /* 0x080fe40007ffe0ff */
[-C--:B------:R-:W-:Y:S02]  /*0a40*/  IADD3 R21, PT, PT, R21, R15.reuse, RZ ;  /* 0x0000000f15157210 */ /* 0x080fe40007ffe0ff */
[----:B------:R-:W-:-:S03]  /*0a50*/  IADD3 R25, PT, PT, R25, R15, RZ ;  /* 0x0000000f19197210 */ /* 0x000fc60007ffe0ff */
[----:B----4-:R-:W-:Y:S05]  /*0a60*/  @P0 BRA `(.L_x_45) ;  /* 0xfffffffc00600947 */ /* 0x010fea000383ffff */
[----:B------:R-:W-:Y:S05]  /*0a70*/  BSYNC.RECONVERGENT B1 ;  /* 0x0000000000017941 */ /* 0x000fea0003800200 */
.L_x_42:
[C---:B------:R-:W-:Y:S02]  /*0a80*/  IADD3 R14, PT, PT, R20.reuse, -0x41, RZ ;  /* 0xffffffbf140e7810 */ /* 0x040fe40007ffe0ff */
[----:B------:R-:W-:-:S07]  /*0a90*/  IADD3 R0, PT, PT, R20, -0x40, RZ ;  /* 0xffffffc014007810 */ /* 0x000fce0007ffe0ff */
.L_x_41:
[----:B------:R-:W-:Y:S05]  /*0aa0*/  BSYNC.RECONVERGENT B0 ;  /* 0x0000000000007941 */ /* 0x000fea0003800200 */
.L_x_40:
[----:B------:R-:W-:-:S04]  /*0ab0*/  IADD3 R2, PT, PT, -R4, -0x2, R5 ;  /* 0xfffffffe04027810 */ /* 0x000fc80007ffe105 */
[----:B------:R-:W-:-:S13]  /*0ac0*/  ISETP.GE.U32.AND P0, PT, R2, 0x3, PT ;  /* 0x000000030200780c */ /* 0x000fda0003f06070 */
[----:B------:R-:W-:Y:S05]  /*0ad0*/  @!P0 EXIT ;  /* 0x000000000000894d */ /* 0x000fea0003800000 */
[----:B------:R-:W1:Y:S01]  /*0ae0*/  LDC R25, c[0x0][0x3a4] ;  /* 0x0000e900ff197b82 */ /* 0x000e620000000800 */
[C---:B------:R-:W-:Y:S01]  /*0af0*/  IADD3 R3, PT, PT, R0.reuse, 0x42, RZ ;  /* 0x0000004200037810 */ /* 0x040fe20007ffe0ff */
[CCC-:B------:R-:W-:Y:S01]  /*0b00*/  IMAD R4, R0.reuse, R15.reuse, R26.reuse ;  /* 0x0000000f00047224 */ /* 0x1c0fe200078e021a */
[C---:B------:R-:W-:Y:S02]  /*0b10*/  IADD3 R2, PT, PT, R0.reuse, 0x43, RZ ;  /* 0x0000004300027810 */ /* 0x040fe40007ffe0ff */
[C---:B------:R-:W-:Y:S01]  /*0b20*/  IADD3 R6, PT, PT, R0.reuse, 0x41, RZ ;  /* 0x0000004100067810 */ /* 0x040fe20007ffe0ff */
[--C-:B------:R-:W-:Y:S01]  /*0b30*/  IMAD R3, R3, R15, R26.reuse ;  /* 0x0000000f03037224 */ /* 0x100fe200078e021a */
[----:B------:R-:W-:Y:S01]  /*0b40*/  IADD3 R5, PT, PT, R0, -R5, RZ ;  /* 0x8000000500057210 */ /* 0x000fe20007ffe0ff */
[----:B------:R-:W2:Y:S01]  /*0b50*/  LDC R7, c[0x0][0x3a0] ;  /* 0x0000e800ff077b82 */ /* 0x000ea20000000800 */
[-CC-:B------:R-:W-:Y:S02]  /*0b60*/  IMAD R2, R2, R15.reuse, R26.reuse ;  /* 0x0000000f02027224 */ /* 0x180fe400078e021a */
[----:B------:R-:W-:-:S05]  /*0b70*/  IMAD R0, R6, R15, R26 ;  /* 0x0000000f06007224 */ /* 0x000fca00078e021a */
[----:B------:R-:W3:Y:S08]  /*0b80*/  LDC.64 R8, c[0x0][0x3a8] ;  /* 0x0000ea00ff087b82 */ /* 0x000ef00000000a00 */
[----:B0-----:R-:W0:Y:S08]  /*0b90*/  LDC.64 R10, c[0x0][0x380] ;  /* 0x0000e000ff0a7b82 */ /* 0x001e300000000a00 */
[----:B------:R-:W4:Y:S02]  /*0ba0*/  LDC.64 R12, c[0x0][0x388] ;  /* 0x0000e200ff0c7b82 */ /* 0x000f240000000a00 */
.L_x_54:
[C---:B------:R-:W-:Y:S01]  /*0bb0*/  IADD3 R16, PT, PT, R14.reuse, 0x41, RZ ;  /* 0x000000410e107810 */ /* 0x040fe20007ffe0ff */
[----:B--2---:R-:W-:Y:S02]  /*0bc0*/  IMAD R21, R14, R7, R26 ;  /* 0x000000070e157224 */ /* 0x004fe400078e021a */
[----:B0-----:R-:W-:Y:S01]  /*0bd0*/  IMAD.WIDE R18, R4, 0x4, R10 ;  /* 0x0000000404127825 */ /* 0x001fe200078e020a */
[----:B-1----:R-:W-:-:S03]  /*0be0*/  ISETP.GE.AND P0, PT, R16, R25, PT ;  /* 0x000000191000720c */ /* 0x002fc60003f06270 */
[----:B------:R-:W-:-:S10]  /*0bf0*/  IMAD.WIDE R20, R21, 0x4, R10 ;  /* 0x0000000415147825 */ /* 0x000fd400078e020a */
[----:B------:R-:W-:-:S04]  /*0c00*/  @!P0 IMAD R29, R16, R7, R26 ;  /* 0x00000007101d8224 */ /* 0x000fc800078e021a */
[----:B------:R-:W-:-:S04]  /*0c10*/  @!P0 IMAD.WIDE R16, R29, 0x4, R10 ;  /* 0x000000041d108825 */ /* 0x000fc800078e020a */
[--C-:B----4-:R-:W-:Y:S01]  /*0c20*/  @!P0 IMAD.WIDE R28, R29, 0x4, R12.reuse ;  /* 0x000000041d1c8825 */ /* 0x110fe200078e020c */
[----:B------:R3:W-:Y:S04]  /*0c30*/  @!P0 CCTL.E.PF2 [R16] ;  /* 0x000000001000898f */ /* 0x0007e80000800100 */
[----:B------:R0:W-:Y:S04]  /*0c40*/  @!P0 CCTL.E.PF2 [R28] ;  /* 0x000000001c00898f */ /* 0x0001e80000800100 */
[----:B------:R-:W2:Y:S01]  /*0c50*/  LDG.E R21, desc[UR4][R20.64] ;  /* 0x0000000414157981 */ /* 0x000ea2000c1e1900 */
[----:B------:R-:W-:-:S03]  /*0c60*/  IMAD.WIDE R14, R4, 0x4, R12 ;  /* 0x00000004040e7825 */ /* 0x000fc600078e020c */
[----:B------:R-:W4:Y:S04]  /*0c70*/  LDG.E R22, desc[UR4][R18.64] ;  /* 0x0000000412167981 */ /* 0x000f28000c1e1900 */
[----:B------:R-:W5:Y:S01]  /*0c80*/  LDG.E R23, desc[UR4][R14.64] ;  /* 0x000000040e177981 */ /* 0x000f62000c1e1900 */
[----:B------:R-:W-:Y:S01]  /*0c90*/  BSSY.RECONVERGENT B0, `(.L_x_46) ;  /* 0x0000011000007945 */ /* 0x000fe20003800200 */
[----:B------:R-:W-:Y:S01]  /*0ca0*/  ISETP.GE.AND P1, PT, R6, R25, PT ;  /* 0x000000190600720c */ /* 0x000fe20003f26270 */
[----:B---3--:R-:W-:Y:S01]  /*0cb0*/  IMAD.WIDE R16, R4, 0x4, R8 ;  /* 0x0000000404107825 */ /* 0x008fe200078e0208 */
[----:B--2---:R-:W-:-:S04]  /*0cc0*/  FSETP.NE.AND P0, PT, |R21|, +INF , PT ;  /* 0x7f8000001500780b */ /* 0x004fc80003f05200 */
[----:B----4-:R-:W-:-:S04]  /*0cd0*/  FSETP.EQU.OR P0, PT, |R22|, +INF , !P0 ;  /* 0x7f8000001600780b */ /* 0x010fc8000470a600 */
[----:B-----5:R-:W-:-:S13]  /*0ce0*/  FSETP.EQU.OR P0, PT, |R23|, +INF , P0 ;  /* 0x7f8000001700780b */ /* 0x020fda000070a600 */
[----:B0-----:R-:W-:Y:S05]  /*0cf0*/  @P0 BRA `(.L_x_47) ;  /* 0x0000000000280947 */ /* 0x001fea0003800000 */
[----:B------:R-:W0:Y:S01]  /*0d00*/  LDCU UR6, c[0x0][0x39c] ;  /* 0x00007380ff0677ac */ /* 0x000e220008000800 */
[----:B------:R-:W-:-:S04]  /*0d10*/  FADD R20, -R21, R22 ;  /* 0x0000001615147221 */ /* 0x000fc80000000100 */
        /* <DEDUP_REMOVED lines=8> */
.L_x_47:
[----:B------:R-:W-:Y:S05]  /*0da0*/  BSYNC.RECONVERGENT B0 ;  /* 0x0000000000007941 */ /* 0x000fea0003800200 */
.L_x_46:
[C---:B------:R-:W-:Y:S01]  /*0db0*/  @!P1 IMAD.WIDE R20, R0.reuse, 0x4, R10 ;  /* 0x0000000400149825 */ /* 0x040fe200078e020a */
[----:B------:R0:W-:Y:S03]  /*0dc0*/  STG.E desc[UR4][R16.64], R27 ;  /* 0x0000001b10007986 */ /* 0x0001e6000c101904 */
[----:B------:R-:W-:Y:S01]  /*0dd0*/  @!P1 IMAD.WIDE R28, R0, 0x4, R12 ;  /* 0x00000004001c9825 */ /* 0x000fe200078e020c */
[----:B------:R1:W-:Y:S04]  /*0de0*/  @!P1 CCTL.E.PF2 [R20] ;  /* 0x000000001400998f */ /* 0x0003e80000800100 */
[----:B------:R0:W-:Y:S01]  /*0df0*/  @!P1 CCTL.E.PF2 [R28] ;  /* 0x000000001c00998f */ /* 0x0001e20000800100 */
[----:B-1----:R-:W-:-:S03]  /*0e00*/  IMAD.WIDE R20, R7, 0x4, R18 ;  /* 0x0000000407147825 */ /* 0x002fc600078e0212 */
[----:B------:R-:W2:Y:S01]  /*0e10*/  @!P1 LDG.E R22, desc[UR4][R18.64] ;  /* 0x0000000412169981 */ /* 0x000ea2000c1e1900 */
[----:B------:R-:W-:-:S03]  /*0e20*/  IMAD.WIDE R14, R7, 0x4, R14 ;  /* 0x00000004070e7825 */ /* 0x000fc600078e020e */
        /* <DEDUP_REMOVED lines=17> */
.L_x_49:
[----:B------:R-:W-:Y:S05]  /*0f40*/  BSYNC.RECONVERGENT B0 ;  /* 0x0000000000007941 */ /* 0x000fea0003800200 */
.L_x_48:
[----:B------:R-:W-:Y:S01]  /*0f50*/  IADD3 R18, PT, PT, R6, 0x1, RZ ;  /* 0x0000000106127810 */ /* 0x000fe20007ffe0ff */
[----:B------:R-:W-:-:S03]  /*0f60*/  IMAD.WIDE R16, R7, 0x4, R16 ;  /* 0x0000000407107825 */ /* 0x000fc600078e0210 */
[----:B------:R-:W-:Y:S02]  /*0f70*/  ISETP.GE.AND P0, PT, R18, R25, PT ;  /* 0x000000191200720c */ /* 0x000fe40003f06270 */
[----:B------:R0:W-:Y:S11]  /*0f80*/  STG.E desc[UR4][R16.64], R27 ;  /* 0x0000001b10007986 */ /* 0x0001f6000c101904 */
[----:B------:R-:W-:-:S04]  /*0f90*/  @!P0 IMAD.WIDE R28, R3, 0x4, R10 ;  /* 0x00000004031c8825 */ /* 0x000fc800078e020a */
[----:B------:R-:W-:Y:S01]  /*0fa0*/  @!P0 IMAD.WIDE R18, R3, 0x4, R12 ;  /* 0x0000000403128825 */ /* 0x000fe200078e020c */
[----:B------:R1:W-:Y:S04]  /*0fb0*/  @!P0 CCTL.E.PF2 [R28] ;  /* 0x000000001c00898f */ /* 0x0003e80000800100 */
[----:B------:R2:W-:Y:S04]  /*0fc0*/  @!P0 CCTL.E.PF2 [R18] ;  /* 0x000000001200898f */ /* 0x0005e80000800100 */
[----:B------:R-:W3:Y:S01]  /*0fd0*/  @!P0 LDG.E R23, desc[UR4][R20.64] ;  /* 0x0000000414178981 */ /* 0x000ee2000c1e1900 */
[----:B------:R-:W-:-:S04]  /*0fe0*/  IMAD.WIDE R14, R7, 0x4, R14 ;  /* 0x00000004070e7825 */ /* 0x000fc800078e020e */
[----:B--2---:R-:W-:Y:S01]  /*0ff0*/  IMAD.WIDE R18, R7, 0x4, R20 ;  /* 0x0000000407127825 */ /* 0x004fe200078e0214 */
[----:B------:R-:W2:Y:S04]  /*1000*/  LDG.E R22, desc[UR4][R14.64] ;  /* 0x000000040e167981 */ /* 0x000ea8000c1e1900 */
[----:B-1----:R-:W4:Y:S01]  /*1010*/  LDG.E R28, desc[UR4][R18.64] ;  /* 0x00000004121c7981 */ /* 0x002f22000c1e1900 */
[----:B------:R-:W-:Y:S01]  /*1020*/  BSSY.RECONVERGENT B0, `(.L_x_50) ;  /* 0x000000f000007945 */ /* 0x000fe20003800200 */
[----:B---3--:R-:W-:-:S04]  /*1030*/  FSETP.NE.AND P0, PT, |R23|, +INF , PT ;  /* 0x7f8000001700780b */ /* 0x008fc80003f05200 */
[----:B----4-:R-:W-:-:S04]  /*1040*/  FSETP.EQU.OR P0, PT, |R28|, +INF , !P0 ;  /* 0x7f8000001c00780b */ /* 0x010fc8000470a600 */
[----:B--2---:R-:W-:-:S13]  /*1050*/  FSETP.EQU.OR P0, PT, |R22|, +INF , P0 ;  /* 0x7f8000001600780b */ /* 0x004fda000070a600 */
        /* <DEDUP_REMOVED lines=11> */
.L_x_51:
[----:B------:R-:W-:Y:S05]  /*1110*/  BSYNC.RECONVERGENT B0 ;  /* 0x0000000000007941 */ /* 0x000fea0003800200 */
.L_x_50:
        /* <DEDUP_REMOVED lines=8> */
[----:B------:R2:W3:Y:S01]  /*11a0*/  @!P0 LDG.E R28, desc[UR4][R18.64] ;  /* 0x00000004121c8981 */ /* 0x0004e2000c1e1900 */
[----:B------:R-:W-:-:S06]  /*11b0*/  IMAD.WIDE R14, R7, 0x4, R14 ;  /* 0x00000004070e7825 */ /* 0x000fcc00078e020e */
[----:B------:R-:W4:Y:S01]  /*11c0*/  LDG.E R14, desc[UR4][R14.64] ;  /* 0x000000040e0e7981 */ /* 0x000f22000c1e1900 */
[----:B--2---:R-:W-:-:S05]  /*11d0*/  IMAD.WIDE R18, R7, 0x4, R18 ;  /* 0x0000000407127825 */ /* 0x004fca00078e0212 */
[----:B------:R-:W2:Y:S01]  /*11e0*/  LDG.E R29, desc[UR4][R18.64] ;  /* 0x00000004121d7981 */ /* 0x000ea2000c1e1900 */
[----:B------:R-:W-:Y:S01]  /*11f0*/  BSSY.RECONVERGENT B0, `(.L_x_52) ;  /* 0x0000010000007945 */ /* 0x000fe20003800200 */
[----:B0-----:R-:W-:Y:S01]  /*1200*/  IMAD.WIDE R16, R7, 0x4, R16 ;  /* 0x0000000407107825 */ /* 0x001fe200078e0210 */
[----:B---3--:R-:W-:-:S04]  /*1210*/  FSETP.NE.AND P0, PT, |R28|, +INF , PT ;  /* 0x7f8000001c00780b */ /* 0x008fc80003f05200 */
[----:B--2---:R-:W-:-:S04]  /*1220*/  FSETP.EQU.OR P0, PT, |R29|, +INF , !P0 ;  /* 0x7f8000001d00780b */ /* 0x004fc8000470a600 */
[----:B----4-:R-:W-:-:S13]  /*1230*/  FSETP.EQU.OR P0, PT, |R14|, +INF , P0 ;  /* 0x7f8000000e00780b */ /* 0x010fda000070a600 */
[----:B-1----:R-:W-:Y:S05]  /*1240*/  @P0 BRA `(.L_x_53) ;  /* 0x0000000000280947 */ /* 0x002fea0003800000 */
        /* <DEDUP_REMOVED lines=10> */
.L_x_53:
[----:B------:R-:W-:Y:S05]  /*12f0*/  BSYNC.RECONVERGENT B0 ;  /* 0x0000000000007941 */ /* 0x000fea0003800200 */
.L_x_52:
[----:B------:R-:W-:Y:S01]  /*1300*/  IADD3 R5, PT, PT, R5, 0x4, RZ ;  /* 0x0000000405057810 */ /* 0x000fe20007ffe0ff */
[----:B------:R0:W-:Y:S01]  /*1310*/  STG.E desc[UR4][R16.64], R27 ;  /* 0x0000001b10007986 */ /* 0x0001e2000c101904 */
[----:B------:R-:W-:Y:S02]  /*1320*/  LEA R3, R7, R3, 0x2 ;  /* 0x0000000307037211 */ /* 0x000fe400078e10ff */
[----:B------:R-:W-:Y:S02]  /*1330*/  ISETP.NE.AND P0, PT, R5, RZ, PT ;  /* 0x000000ff0500720c */ /* 0x000fe40003f05270 */
[C---:B------:R-:W-:Y:S02]  /*1340*/  LEA R2, R7.reuse, R2, 0x2 ;  /* 0x0000000207027211 */ /* 0x040fe400078e10ff */
[C---:B------:R-:W-:Y:S02]  /*1350*/  LEA R0, R7.reuse, R0, 0x2 ;  /* 0x0000000007007211 */ /* 0x040fe400078e10ff */
[----:B------:R-:W-:-:S07]  /*1360*/  LEA R4, R7, R4, 0x2 ;  /* 0x0000000407047211 */ /* 0x000fce00078e10ff */
[----:B0-----:R-:W-:Y:S05]  /*1370*/  @!P0 EXIT ;  /* 0x000000000000894d */ /* 0x001fea0003800000 */
[C---:B------:R-:W-:Y:S02]  /*1380*/  IADD3 R15, PT, PT, R6.reuse, 0x4, RZ ;  /* 0x00000004060f7810 */ /* 0x040fe40007ffe0ff */
[----:B------:R-:W-:Y:S02]  /*1390*/  IADD3 R14, PT, PT, R6, -0x3e, RZ ;  /* 0xffffffc2060e7810 */ /* 0x000fe40007ffe0ff */
[----:B------:R-:W-:Y:S01]  /*13a0*/  MOV R6, R15 ;  /* 0x0000000f00067202 */ /* 0x000fe20000000f00 */
[----:B------:R-:W-:Y:S06]  /*13b0*/  BRA `(.L_x_54) ;  /* 0xfffffff400fc7947 */ /* 0x000fec000383ffff */
.L_x_32:
[C---:B------:R-:W-:Y:S01]  /*13c0*/  ISETP.GE.U32.AND P1, PT, R5.reuse, 0x8, PT ;  /* 0x000000080500780c */ /* 0x040fe20003f26070 */
[----:B------:R-:W-:Y:S01]  /*13d0*/  HFMA2 R0, -RZ, RZ, 0, 0 ;  /* 0x00000000ff007431 */ /* 0x000fe200000001ff */
[----:B------:R-:W-:-:S04]  /*13e0*/  LOP3.LUT R24, R5, 0x7, RZ, 0xc0, !PT ;  /* 0x0000000705187812 */ /* 0x000fc800078ec0ff */
[----:B------:R-:W-:-:S07]  /*13f0*/  ISETP.NE.AND P0, PT, R24, RZ, PT ;  /* 0x000000ff1800720c */ /* 0x000fce0003f05270 */
[----:B------:R-:W-:Y:S06]  /*1400*/  @!P1 BRA `(.L_x_55) ;  /* 0x00000000006c9947 */ /* 0x000fec0003800000 */
[----:B------:R-:W0:Y:S01]  /*1410*/  LDC.64 R2, c[0x0][0x3a8] ;  /* 0x0000ea00ff027b82 */ /* 0x000e220000000a00 */
[----:B------:R-:W-:Y:S01]  /*1420*/  LOP3.LUT R0, R5, 0x7ffffff8, RZ, 0xc0, !PT ;  /* 0x7ffffff805007812 */ /* 0x000fe200078ec0ff */
[----:B------:R-:W1:Y:S01]  /*1430*/  LDCU UR6, c[0x0][0x3a0] ;  /* 0x00007400ff0677ac */ /* 0x000e620008000800 */
[----:B------:R-:W-:Y:S02]  /*1440*/  MOV R22, R26 ;  /* 0x0000001a00167202 */ /* 0x000fe40000000f00 */
[----:B------:R-:W-:Y:S02]  /*1450*/  MOV R23, 0x7fc00000 ;  /* 0x7fc0000000177802 */ /* 0x000fe40000000f00 */
[----:B------:R-:W-:-:S07]  /*1460*/  IADD3 R14, PT, PT, -R0, RZ, RZ ;  /* 0x000000ff000e7210 */ /* 0x000fce0007ffe1ff */
.L_x_56:
[----:B0-2---:R-:W-:Y:S01]  /*1470*/  IMAD.WIDE R12, R22, 0x4, R2 ;  /* 0x00000004160c7825 */ /* 0x005fe200078e0202 */
[----:B-1----:R-:W-:Y:S02]  /*1480*/  MOV R15, UR6 ;  /* 0x00000006000f7c02 */ /* 0x002fe40008000f00 */
[----:B------:R-:W-:Y:S02]  /*1490*/  IADD3 R14, PT, PT, R14, 0x8, RZ ;  /* 0x000000080e0e7810 */ /* 0x000fe40007ffe0ff */
[----:B------:R2:W-:Y:S01]  /*14a0*/  STG.E desc[UR4][R12.64], R23 ;  /* 0x000000170c007986 */ /* 0x0005e2000c101904 */
[C---:B------:R-:W-:Y:S01]  /*14b0*/  IMAD.WIDE R16, R15.reuse, 0x4, R12 ;  /* 0x000000040f107825 */ /* 0x040fe200078e020c */
[----:B------:R-:W-:Y:S02]  /*14c0*/  ISETP.NE.AND P1, PT, R14, RZ, PT ;  /* 0x000000ff0e00720c */ /* 0x000fe40003f25270 */
[C---:B------:R-:W-:Y:S02]  /*14d0*/  LEA R22, R15.reuse, R22, 0x3 ;  /* 0x000000160f167211 */ /* 0x040fe400078e18ff */
        /* <DEDUP_REMOVED lines=14> */
.L_x_55:
[----:B------:R-:W-:Y:S05]  /*15c0*/  @!P0 EXIT ;  /* 0x000000000000894d */ /* 0x000fea0003800000 */
[----:B--2---:R-:W0:Y:S01]  /*15d0*/  LDC R10, c[0x0][0x3a4] ;  /* 0x0000e900ff0a7b82 */ /* 0x004e220000000800 */
[----:B------:R-:W-:Y:S02]  /*15e0*/  ISETP.GE.U32.AND P0, PT, R24, 0x4, PT ;  /* 0x000000041800780c */ /* 0x000fe40003f06070 */
[----:B0-----:R-:W-:-:S04]  /*15f0*/  LOP3.LUT R12, R10, 0x3, RZ, 0xc0, !PT ;  /* 0x000000030a0c7812 */ /* 0x001fc800078ec0ff */
        /* <DEDUP_REMOVED lines=14> */
.L_x_57:
[----:B------:R-:W-:Y:S05]  /*16e0*/  @!P1 EXIT ;  /* 0x000000000000994d */ /* 0x000fea0003800000 */
[----:B------:R-:W-:Y:S02]  /*16f0*/  ISETP.NE.AND P0, PT, R12, 0x1, PT ;  /* 0x000000010c00780c */ /* 0x000fe40003f05270 */
[----:B0-----:R-:W-:-:S04]  /*1700*/  LOP3.LUT R2, R10, 0x1, RZ, 0xc0, !PT ;  /* 0x000000010a027812 */ /* 0x001fc800078ec0ff */
[----:B------:R-:W-:-:S07]  /*1710*/  ISETP.NE.U32.AND P1, PT, R2, 0x1, PT ;  /* 0x000000010200780c */ /* 0x000fce0003f25070 */
        /* <DEDUP_REMOVED lines=8> */
[----:B------:R0:W-:Y:S02]  /*17a0*/  STG.E desc[UR4][R4.64], R7 ;  /* 0x0000000704007986 */ /* 0x0001e4000c101904 */
.L_x_58:
[----:B------:R-:W-:Y:S05]  /*17b0*/  @P1 EXIT ;  /* 0x000000000000194d */ /* 0x000fea0003800000 */
[----:B0-----:R-:W0:Y:S01]  /*17c0*/  LDC.64 R2, c[0x0][0x3a8] ;  /* 0x0000ea00ff027b82 */ /* 0x001e220000000a00 */
[----:B------:R-:W-:Y:S01]  /*17d0*/  IMAD R15, R0, R15, R26 ;  /* 0x0000000f000f7224 */ /* 0x000fe200078e021a */
[----:B------:R-:W-:-:S03]  /*17e0*/  MOV R5, 0x7fc00000 ;  /* 0x7fc0000000057802 */ /* 0x000fc60000000f00 */
[----:B0-----:R-:W-:-:S05]  /*17f0*/  IMAD.WIDE R2, R15, 0x4, R2 ;  /* 0x000000040f027825 */ /* 0x001fca00078e0202 */
[----:B------:R-:W-:Y:S01]  /*1800*/  STG.E desc[UR4][R2.64], R5 ;  /* 0x0000000502007986 */ /* 0x000fe2000c101904 */
[----:B------:R-:W-:Y:S05]  /*1810*/  EXIT ;  /* 0x000000000000794d */ /* 0x000fea0003800000 */
.L_x_59:
        /* <DEDUP_REMOVED lines=14> */
.L_x_89:


//--------------------- .text.efi_batch_from_diff_f32 --------------------------
	.section	.text.efi_batch_from_diff_f32,"ax",@progbits
	.align	128
        .global         efi_batch_from_diff_f32
        .type           efi_batch_from_diff_f32,@function
        .size           efi_batch_from_diff_f32,(.L_x_90 - efi_batch_from_diff_f32)
        .other          efi_batch_from_diff_f32,@"STO_CUDA_ENTRY STV_DEFAULT"
efi_batch_from_diff_f32:
.text.efi_batch_from_diff_f32:
[----:B------:R-:W-:Y:S01]  /*0000*/  LDC R1, c[0x0][0x37c] ;  /* 0x0000df00ff017b82 */ /* 0x000fe20000000800 */
[----:B------:R-:W0:Y:S07]  /*0010*/  S2R R15, SR_TID.X ;  /* 0x00000000000f7919 */ /* 0x000e2e0000002100 */
[----:B------:R-:W0:Y:S01]  /*0020*/  S2UR UR4, SR_CTAID.X ;  /* 0x00000000000479c3 */ /* 0x000e220000002500 */
[----:B------:R-:W1:Y:S01]  /*0030*/  LDCU UR5, c[0x0][0x3a0] ;  /* 0x00007400ff0577ac */ /* 0x000e620008000800 */
[----:B------:R-:W-:Y:S01]  /*0040*/  BSSY.RECONVERGENT B0, `(.L_x_60) ;  /* 0x000000c000007945 */ /* 0x000fe20003800200 */
[----:B------:R-:W-:Y:S01]  /*0050*/  PLOP3.LUT P0, PT, PT, PT, PT, 0x8, 0x80 ;  /* 0x000000000080781c */ /* 0x000fe20003f0e170 */
[----:B------:R-:W2:Y:S04]  /*0060*/  LDCU.64 UR6, c[0x0][0x358] ;  /* 0x00006b00ff0677ac */ /* 0x000ea80008000a00 */
[----:B------:R-:W0:Y:S08]  /*0070*/  LDC R0, c[0x0][0x360] ;  /* 0x0000d800ff007b82 */ /* 0x000e300000000800 */
[----:B------:R-:W3:Y:S01]  /*0080*/  LDC.64 R2, c[0x0][0x398] ;  /* 0x0000e600ff027b82 */ /* 0x000ee20000000a00 */
[----:B0-----:R-:W-:-:S05]  /*0090*/  IMAD R11, R0, UR4, R15 ;  /* 0x00000004000b7c24 */ /* 0x001fca000f8e020f */
[----:B-1----:R-:W-:-:S13]  /*00a0*/  ISETP.GE.AND P1, PT, R11, UR5, PT ;  /* 0x000000050b007c0c */ /* 0x002fda000bf26270 */
[----:B--23--:R-:W-:Y:S05]  /*00b0*/  @P1 BRA `(.L_x_61) ;  /* 0x0000000000101947 */ /* 0x00cfea0003800000 */
[----:B------:R-:W0:Y:S02]  /*00c0*/  LDC.64 R4, c[0x0][0x388] ;  /* 0x0000e200ff047b82 */ /* 0x000e240000000a00 */
[----:B0-----:R-:W-:-:S06]  /*00d0*/  IMAD.WIDE R4, R11, 0x4, R4 ;  /* 0x000000040b047825 */ /* 0x001fcc00078e0204 */
[----:B------:R-:W2:Y:S02]  /*00e0*/  LDG.E.CONSTANT R4, desc[UR6][R4.64] ;  /* 0x0000000604047981 */ /* 0x000ea4000c1e9900 */
[----:B--2---:R-:W-:-:S13]  /*00f0*/  ISETP.GT.AND P0, PT, R4, RZ, PT ;  /* 0x000000ff0400720c */ /* 0x004fda0003f04270 */
.L_x_61:
[----:B------:R-:W-:Y:S05]  /*0100*/  BSYNC.RECONVERGENT B0 ;  /* 0x0000000000007941 */ /* 0x000fea0003800200 */
.L_x_60:
[----:B------:R-:W-:-:S04]  /*0110*/  ISETP.GT.AND P0, PT, R2, RZ, P0 ;  /* 0x000000ff0200720c */ /* 0x000fc80000704270 */
[----:B------:R-:W-:-:S13]  /*0120*/  ISETP.LT.AND P0, PT, R3, R2, P0 ;  /* 0x000000020300720c */ /* 0x000fda0000701270 */
[----:B------:R-:W-:-:S04]  /*0130*/  VOTE.ANY R9, PT, P0 ;  /* 0x0000000000097806 */ /* 0x000fc800000e0100 */
[----:B------:R-:W-:-:S13]  /*0140*/  ISETP.NE.AND P1, PT, R9, RZ, PT ;  /* 0x000000ff0900720c */ /* 0x000fda0003f25270 */
[----:B------:R-:W-:Y:S05]  /*0150*/  @!P1 EXIT ;  /* 0x000000000000994d */ /* 0x000fea0003800000 */
[----:B------:R-:W-:Y:S04]  /*0160*/  BSSY.RECONVERGENT B0, `(.L_x_62) ;  /* 0x000003f000007945 */ /* 0x000fe80003800200 */
[----:B------:R-:W-:Y:S05]  /*0170*/  @!P0 BRA `(.L_x_63) ;  /* 0x0000000000f48947 */ /* 0x000fea0003800000 */
[----:B------:R-:W-:-:S13]  /*0180*/  ISETP.GE.AND P1, PT, R3, 0x1, PT ;  /* 0x000000010300780c */ /* 0x000fda0003f26270 */
[----:B------:R-:W-:Y:S05]  /*0190*/  @!P1 BRA `(.L_x_63) ;  /* 0x0000000000ec9947 */ /* 0x000fea0003800000 */
[----:B------:R-:W-:Y:S01]  /*01a0*/  ISETP.GE.U32.AND P2, PT, R3, 0x8, PT ;  /* 0x000000080300780c */ /* 0x000fe20003f46070 */
[----:B------:R-:W-:Y:S01]  /*01b0*/  IMAD R5, R11, R2, RZ ;  /* 0x000000020b057224 */ /* 0x000fe200078e02ff */
[----:B------:R-:W-:Y:S01]  /*01c0*/  LOP3.LUT R8, R3, 0x7, RZ, 0xc0, !PT ;  /* 0x0000000703087812 */ /* 0x000fe200078ec0ff */
[----:B------:R-:W-:-:S03]  /*01d0*/  IMAD.MOV.U32 R0, RZ, RZ, RZ ;  /* 0x000000ffff007224 */ /* 0x000fc600078e00ff */
        /* <DEDUP_REMOVED lines=11> */
.L_x_65:
        /* <DEDUP_REMOVED lines=13> */
.L_x_64:
        /* <DEDUP_REMOVED lines=14> */
.L_x_66:
[----:B------:R-:W-:Y:S05]  /*0440*/  @!P2 BRA `(.L_x_63) ;  /* 0x000000000040a947 */ /* 0x000fea0003800000 */
[----:B01----:R-:W-:Y:S02]  /*0450*/  LOP3.LUT R6, R3, 0x1, RZ, 0xc0, !PT ;  /* 0x0000000103067812 */ /* 0x003fe400078ec0ff */
[----:B------:R-:W-:Y:S02]  /*0460*/  ISETP.NE.AND P1, PT, R4, 0x1, PT ;  /* 0x000000010400780c */ /* 0x000fe40003f25270 */
[----:B------:R-:W-:-:S13]  /*0470*/  ISETP.NE.U32.AND P2, PT, R6, 0x1, PT ;  /* 0x000000010600780c */ /* 0x000fda0003f45070 */
[----:B------:R-:W0:Y:S01]  /*0480*/  @!P2 LDC.64 R12, c[0x0][0x3a8] ;  /* 0x0000ea00ff0cab82 */ /* 0x000e220000000a00 */
        /* <DEDUP_REMOVED lines=8> */
.L_x_67:
[----:B------:R-:W-:Y:S01]  /*0510*/  @!P2 IMAD.IADD R5, R5, 0x1, R0 ;  /* 0x000000010505a824 */ /* 0x000fe200078e0200 */
[----:B-1----:R-:W-:-:S03]  /*0520*/  @!P2 MOV R7, 0x7fc00000 ;  /* 0x7fc000000007a802 */ /* 0x002fc60000000f00 */
[----:B0-----:R-:W-:-:S05]  /*0530*/  @!P2 IMAD.WIDE R4, R5, 0x4, R12 ;  /* 0x000000040504a825 */ /* 0x001fca00078e020c */
[----:B------:R2:W-:Y:S02]  /*0540*/  @!P2 STG.E desc[UR6][R4.64], R7 ;  /* 0x000000070400a986 */ /* 0x0005e4000c101906 */
.L_x_63:
[----:B------:R-:W-:Y:S05]  /*0550*/  BSYNC.RECONVERGENT B0 ;  /* 0x0000000000007941 */ /* 0x000fea0003800200 */
.L_x_62:
[----:B------:R-:W-:Y:S05]  /*0560*/  @!P0 EXIT ;  /* 0x000000000000894d */ /* 0x000fea0003800000 */
[----:B--2---:R-:W2:Y:S08]  /*0570*/  LDC.64 R4, c[0x0][0x380] ;  /* 0x0000e000ff047b82 */ /* 0x004eb00000000a00 */
        /* <DEDUP_REMOVED lines=33> */
.L_x_71:
        /* <DEDUP_REMOVED lines=12> */
.L_x_70:
[----:B------:R-:W-:Y:S05]  /*0850*/  BSYNC.RECONVERGENT B0 ;  /* 0x0000000000007941 */ /* 0x000fea0003800200 */
.L_x_69:
        /* <DEDUP_REMOVED lines=21> */
.L_x_68:
        /* <DEDUP_REMOVED lines=10> */
.L_x_74:
        /* <DEDUP_REMOVED lines=12> */
.L_x_73:
[----:B------:R-:W-:Y:S05]  /*0b10*/  BSYNC.RECONVERGENT B0 ;  /* 0x0000000000007941 */ /* 0x000fea0003800200 */
.L_x_72:
        /* <DEDUP_REMOVED lines=70> */
.L_x_75:
        /* <DEDUP_REMOVED lines=16> */
.L_x_90:


//--------------------- .text.efi_batch_f32       --------------------------
	.section	.text.efi_batch_f32,"ax",@progbits
	.align	128
        .global         efi_batch_f32
        .type           efi_batch_f32,@function
        .size           efi_batch_f32,(.L_x_91 - efi_batch_f32)
        .other          efi_batch_f32,@"STO_CUDA_ENTRY STV_DEFAULT"
efi_batch_f32:
.text.efi_batch_f32:
[----:B------:R-:W-:Y:S01]  /*0000*/  LDC R1, c[0x0][0x37c] ;  /* 0x0000df00ff017b82 */ /* 0x000fe20000000800 */
[----:B------:R-:W0:Y:S07]  /*0010*/  S2R R15, SR_CTAID.X ;  /* 0x00000000000f7919 */ /* 0x000e2e0000002500 */
[----:B------:R-:W1:Y:S08]  /*0020*/  LDC.64 R2, c[0x0][0x3a0] ;  /* 0x0000e800ff027b82 */ /* 0x000e700000000a00 */
[----:B------:R-:W0:Y:S01]  /*0030*/  LDC R0, c[0x0][0x3a8] ;  /* 0x0000ea00ff007b82 */ /* 0x000e220000000800 */
[----:B-1----:R-:W-:-:S04]  /*0040*/  ISETP.GE.AND P0, PT, R3, R2, PT ;  /* 0x000000020300720c */ /* 0x002fc80003f06270 */
[----:B0-----:R-:W-:-:S04]  /*0050*/  ISETP.GE.OR P0, PT, R15, R0, P0 ;  /* 0x000000000f00720c */ /* 0x001fc80000706670 */
[----:B------:R-:W-:-:S13]  /*0060*/  ISETP.LT.OR P0, PT, R2, 0x1, P0 ;  /* 0x000000010200780c */ /* 0x000fda0000701670 */
[----:B------:R-:W-:Y:S05]  /*0070*/  @P0 EXIT ;  /* 0x000000000000094d */ /* 0x000fea0003800000 */
[----:B------:R-:W0:Y:S01]  /*0080*/  LDC.64 R4, c[0x0][0x390] ;  /* 0x0000e400ff047b82 */ /* 0x000e220000000a00 */
[----:B------:R-:W1:Y:S01]  /*0090*/  LDCU.64 UR6, c[0x0][0x358] ;  /* 0x00006b00ff0677ac */ /* 0x000e620008000a00 */
[----:B0-----:R-:W-:-:S06]  /*00a0*/  IMAD.WIDE.U32 R4, R15, 0x4, R4 ;  /* 0x000000040f047825 */ /* 0x001fcc00078e0004 */
[----:B-1----:R-:W2:Y:S02]  /*00b0*/  LDG.E.CONSTANT R4, desc[UR6][R4.64] ;  /* 0x0000000604047981 */ /* 0x002ea4000c1e9900 */
[----:B--2---:R-:W-:-:S13]  /*00c0*/  ISETP.GE.AND P0, PT, R4, 0x1, PT ;  /* 0x000000010400780c */ /* 0x004fda0003f06270 */
[----:B------:R-:W-:Y:S05]  /*00d0*/  @!P0 EXIT ;  /* 0x000000000000894d */ /* 0x000fea0003800000 */
[----:B------:R-:W0:Y:S01]  /*00e0*/  S2R R0, SR_TID.X ;  /* 0x0000000000007919 */ /* 0x000e220000002100 */
[----:B------:R-:W-:Y:S01]  /*00f0*/  BSSY.RECONVERGENT B0, `(.L_x_76) ;  /* 0x000000d000007945 */ /* 0x000fe20003800200 */
[C---:B0-----:R-:W-:Y:S02]  /*0100*/  ISETP.GE.AND P0, PT, R0.reuse, R3, PT ;  /* 0x000000030000720c */ /* 0x041fe40003f06270 */
[----:B------:R-:W-:-:S11]  /*0110*/  ISETP.NE.AND P1, PT, R0, RZ, PT ;  /* 0x000000ff0000720c */ /* 0x000fd60003f25270 */
[----:B------:R-:W-:Y:S05]  /*0120*/  @P0 BRA `(.L_x_77) ;  /* 0x0000000000240947 */ /* 0x000fea0003800000 */
[----:B------:R-:W0:Y:S01]  /*0130*/  LDC R9, c[0x0][0x360] ;  /* 0x0000d800ff097b82 */ /* 0x000e220000000800 */
[----:B------:R-:W-:-:S07]  /*0140*/  IMAD.MOV.U32 R11, RZ, RZ, 0x7fc00000 ;  /* 0x7fc00000ff0b7424 */ /* 0x000fce00078e00ff */
[----:B------:R-:W1:Y:S02]  /*0150*/  LDC.64 R6, c[0x0][0x3b0] ;  /* 0x0000ec00ff067b82 */ /* 0x000e640000000a00 */
.L_x_78:
[--C-:B--2---:R-:W-:Y:S02]  /*0160*/  IMAD R5, R15, R2, R0.reuse ;  /* 0x000000020f057224 */ /* 0x104fe400078e0200 */
[----:B0-----:R-:W-:Y:S02]  /*0170*/  IMAD.IADD R0, R9, 0x1, R0 ;  /* 0x0000000109007824 */ /* 0x001fe400078e0200 */
[----:B-1----:R-:W-:-:S03]  /*0180*/  IMAD.WIDE R4, R5, 0x4, R6 ;  /* 0x0000000405047825 */ /* 0x002fc600078e0206 */
[----:B------:R-:W-:Y:S02]  /*0190*/  ISETP.GE.AND P0, PT, R0, R3, PT ;  /* 0x000000030000720c */ /* 0x000fe40003f06270 */
[----:B------:R2:W-:Y:S11]  /*01a0*/  STG.E desc[UR6][R4.64], R11 ;  /* 0x0000000b04007986 */ /* 0x0005f6000c101906 */
[----:B------:R-:W-:Y:S05]  /*01b0*/  @!P0 BRA `(.L_x_78) ;  /* 0xfffffffc00e88947 */ /* 0x000fea000383ffff */
.L_x_77:
[----:B------:R-:W-:Y:S05]  /*01c0*/  BSYNC.RECONVERGENT B0 ;  /* 0x0000000000007941 */ /* 0x000fea0003800200 */
.L_x_76:
[----:B------:R-:W-:Y:S05]  /*01d0*/  @P1 EXIT ;  /* 0x000000000000194d */ /* 0x000fea0003800000 */
[----:B------:R-:W0:Y:S08]  /*01e0*/  LDC.64 R8, c[0x0][0x380] ;  /* 0x0000e000ff087b82 */ /* 0x000e300000000a00 */
[----:B------:R-:W1:Y:S08]  /*01f0*/  LDC.64 R12, c[0x0][0x388] ;  /* 0x0000e200ff0c7b82 */ /* 0x000e700000000a00 */
[----:B------:R-:W3:Y:S01]  /*0200*/  LDC.64 R16, c[0x0][0x3b0] ;  /* 0x0000ec00ff107b82 */ /* 0x000ee20000000a00 */
[----:B0-----:R-:W-:-:S07]  /*0210*/  IMAD.WIDE R8, R3, 0x4, R8 ;  /* 0x0000000403087825 */ /* 0x001fce00078e0208 */
[----:B------:R-:W0:Y:S01]  /*0220*/  LDC.64 R6, c[0x0][0x398] ;  /* 0x0000e600ff067b82 */ /* 0x000e220000000a00 */
[----:B--2---:R-:W2:Y:S01]  /*0230*/  LDG.E R4, desc[UR6][R8.64] ;  /* 0x0000000608047981 */ /* 0x004ea2000c1e1900 */
[----:B-1----:R-:W-:-:S03]  /*0240*/  IMAD.WIDE R12, R3, 0x4, R12 ;  /* 0x00000004030c7825 */ /* 0x002fc600078e020c */
[----:B------:R-:W2:Y:S04]  /*0250*/  LDG.E R5, desc[UR6][R8.64+-0x4] ;  /* 0xfffffc0608057981 */ /* 0x000ea8000c1e1900 */
[----:B------:R1:W4:Y:S01]  /*0260*/  LDG.E.CONSTANT R12, desc[UR6][R12.64] ;  /* 0x000000060c0c7981 */ /* 0x000322000c1e9900 */
[----:B------:R-:W-:Y:S01]  /*0270*/  IMAD R10, R15, R2, R3 ;  /* 0x000000020f0a7224 */ /* 0x000fe200078e0203 */
[----:B-1----:R-:W-:-:S04]  /*0280*/  IADD3 R13, PT, PT, R3, 0x1, RZ ;  /* 0x00000001030d7810 */ /* 0x002fc80007ffe0ff */
[----:B------:R-:W-:Y:S01]  /*0290*/  ISETP.GE.AND P0, PT, R13, R2, PT ;  /* 0x000000020d00720c */ /* 0x000fe20003f06270 */
[----:B---3--:R-:W-:-:S04]  /*02a0*/  IMAD.WIDE R16, R10, 0x4, R16 ;  /* 0x000000040a107825 */ /* 0x008fc800078e0210 */
[----:B0-----:R-:W-:-:S04]  /*02b0*/  IMAD.WIDE.U32 R6, R15, 0x4, R6 ;  /* 0x000000040f067825 */ /* 0x001fc800078e0006 */
[----:B--2---:R-:W-:-:S04]  /*02c0*/  FADD R5, R4, -R5 ;  /* 0x8000000504057221 */ /* 0x004fc80000000000 */
[----:B----4-:R-:W-:-:S05]  /*02d0*/  FMUL R5, R5, R12 ;  /* 0x0000000c05057220 */ /* 0x010fca0000400000 */
[----:B------:R0:W-:Y:S01]  /*02e0*/  STG.E desc[UR6][R16.64], R5 ;  /* 0x0000000510007986 */ /* 0x0001e2000c101906 */
[----:B------:R-:W-:Y:S05]  /*02f0*/  @P0 EXIT ;  /* 0x000000000000094d */ /* 0x000fea0003800000 */
[----:B------:R1:W5:Y:S01]  /*0300*/  LDG.E.CONSTANT R0, desc[UR6][R6.64] ;  /* 0x0000000606007981 */ /* 0x000362000c1e9900 */
[----:B------:R-:W-:Y:S01]  /*0310*/  LOP3.LUT R9, RZ, R3, RZ, 0x33, !PT ;  /* 0x00000003ff097212 */ /* 0x000fe200078e33ff */
[----:B------:R-:W2:Y:S04]  /*0320*/  LDCU UR10, c[0x0][0x3a4] ;  /* 0x00007480ff0a77ac */ /* 0x000ea80008000800 */
[----:B------:R-:W-:-:S05]  /*0330*/  IMAD.IADD R9, R9, 0x1, R2 ;  /* 0x0000000109097824 */ /* 0x000fca00078e0202 */
[----:B------:R-:W-:Y:S01]  /*0340*/  LOP3.LUT P0, R11, R9, 0x3, RZ, 0xc0, !PT ;  /* 0x00000003090b7812 */ /* 0x000fe2000780c0ff */
[----:B--2---:R-:W-:-:S12]  /*0350*/  IMAD.U32 R21, RZ, RZ, UR10 ;  /* 0x0000000aff157e24 */ /* 0x004fd8000f8e00ff */
[----:B-1----:R-:W-:Y:S05]  /*0360*/  @!P0 BRA `(.L_x_79) ;  /* 0x0000000000b48947 */ /* 0x002fea0003800000 */
[----:B------:R-:W1:Y:S01]  /*0370*/  LDCU.64 UR4, c[0x0][0x380] ;  /* 0x00007000ff0477ac */ /* 0x000e620008000a00 */
[----:B------:R-:W2:Y:S01]  /*0380*/  LDC R2, c[0x0][0x3a0] ;  /* 0x0000e800ff027b82 */ /* 0x000ea20000000800 */
[----:B------:R-:W-:Y:S01]  /*0390*/  IMAD.MOV.U32 R12, RZ, RZ, R4 ;  /* 0x000000ffff0c7224 */ /* 0x000fe200078e0004 */
[----:B------:R-:W-:Y:S01]  /*03a0*/  IADD3 R3, PT, PT, R3, 0x41, RZ ;  /* 0x0000004103037810 */ /* 0x000fe20007ffe0ff */
[----:B------:R-:W-:Y:S01]  /*03b0*/  VIADD R21, R10, 0x1 ;  /* 0x000000010a157836 */ /* 0x000fe20000000000 */
[----:B------:R-:W-:Y:S01]  /*03c0*/  IADD3 R4, PT, PT, -R11, RZ, RZ ;  /* 0x000000ff0b047210 */ /* 0x000fe20007ffe1ff */
[----:B------:R-:W-:-:S03]  /*03d0*/  IMAD.U32 R23, RZ, RZ, UR10 ;  /* 0x0000000aff177e24 */ /* 0x000fc6000f8e00ff */
[----:B------:R-:W3:Y:S08]  /*03e0*/  LDC.64 R6, c[0x0][0x3b0] ;  /* 0x0000ec00ff067b82 */ /* 0x000ef00000000a00 */
[----:B------:R-:W4:Y:S01]  /*03f0*/  LDC.64 R8, c[0x0][0x388] ;  /* 0x0000e200ff087b82 */ /* 0x000f220000000a00 */
[----:B-1----:R-:W-:Y:S02]  /*0400*/  UIADD3 UR8, UP0, UPT, UR4, 0x104, URZ ;  /* 0x0000010404087890 */ /* 0x002fe4000ff1e0ff */
[----:B------:R-:W-:-:S02]  /*0410*/  UIADD3 UR4, UP1, UPT, UR4, 0x4, URZ ;  /* 0x0000000404047890 */ /* 0x000fc4000ff3e0ff */
[----:B------:R-:W-:Y:S02]  /*0420*/  UIADD3.X UR9, UPT, UPT, URZ, UR5, URZ, UP0, !UPT ;  /* 0x00000005ff097290 */ /* 0x000fe400087fe4ff */
[----:B------:R-:W-:-:S12]  /*0430*/  UIADD3.X UR5, UPT, UPT, URZ, UR5, URZ, UP1, !UPT ;  /* 0x00000005ff057290 */ /* 0x000fd80008ffe4ff */
.L_x_80:
[----:B--2---:R-:W-:Y:S01]  /*0440*/  ISETP.GE.AND P0, PT, R3, R2, PT ;  /* 0x000000020300720c */ /* 0x004fe20003f06270 */
[----:B0-----:R-:W-:Y:S01]  /*0450*/  IMAD.U32 R16, RZ, RZ, UR8 ;  /* 0x00000008ff107e24 */ /* 0x001fe2000f8e00ff */
[----:B------:R-:W-:Y:S01]  /*0460*/  MOV R18, UR4 ;  /* 0x0000000400127c02 */ /* 0x000fe20008000f00 */
[----:B------:R-:W-:Y:S02]  /*0470*/  IMAD.U32 R17, RZ, RZ, UR9 ;  /* 0x00000009ff117e24 */ /* 0x000fe4000f8e00ff */
[----:B------:R-:W-:Y:S02]  /*0480*/  IMAD.U32 R19, RZ, RZ, UR5 ;  /* 0x00000005ff137e24 */ /* 0x000fe4000f8e00ff */
[----:B----4-:R-:W-:-:S04]  /*0490*/  IMAD.WIDE R10, R13, 0x4, R8 ;  /* 0x000000040d0a7825 */ /* 0x010fc800078e0208 */
[C---:B------:R-:W-:Y:S02]  /*04a0*/  IMAD.WIDE R18, R23.reuse, 0x4, R18 ;  /* 0x0000000417127825 */ /* 0x040fe400078e0212 */
[----:B------:R-:W2:Y:S02]  /*04b0*/  LDG.E.CONSTANT R10, desc[UR6][R10.64] ;  /* 0x000000060a0a7981 */ /* 0x000ea4000c1e9900 */
[----:B------:R-:W-:-:S05]  /*04c0*/  @!P0 IMAD.WIDE R16, R23, 0x4, R16 ;  /* 0x0000000417108825 */ /* 0x000fca00078e0210 */
[----:B------:R3:W-:Y:S04]  /*04d0*/  @!P0 CCTL.E.PF2 [R16] ;  /* 0x000000001000898f */ /* 0x0007e80000800100 */
[----:B------:R-:W4:Y:S04]  /*04e0*/  @!P0 LDG.E R12, desc[UR6][R18.64+-0x4] ;  /* 0xfffffc06120c8981 */ /* 0x000f28000c1e1900 */
[----:B------:R-:W4:Y:S01]  /*04f0*/  LDG.E R25, desc[UR6][R18.64] ;  /* 0x0000000612197981 */ /* 0x000f22000c1e1900 */
[----:B---3--:R-:W-:Y:S01]  /*0500*/  IMAD.WIDE R16, R21, 0x4, R6 ;  /* 0x0000000415107825 */ /* 0x008fe200078e0206 */
[----:B------:R-:W-:-:S02]  /*0510*/  IADD3 R4, PT, PT, R4, 0x1, RZ ;  /* 0x0000000104047810 */ /* 0x000fc40007ffe0ff */
[----:B------:R-:W-:Y:S01]  /*0520*/  IADD3 R3, PT, PT, R3, 0x1, RZ ;  /* 0x0000000103037810 */ /* 0x000fe20007ffe0ff */
[----:B------:R-:W-:Y:S02]  /*0530*/  VIADD R13, R13, 0x1 ;  /* 0x000000010d0d7836 */ /* 0x000fe40000000000 */
[----:B------:R-:W-:Y:S02]  /*0540*/  VIADD R21, R21, 0x1 ;  /* 0x0000000115157836 */ /* 0x000fe40000000000 */
[----:B------:R-:W-:Y:S01]  /*0550*/  VIADD R23, R23, 0x1 ;  /* 0x0000000117177836 */ /* 0x000fe20000000000 */
[----:B--2---:R-:W-:Y:S01]  /*0560*/  FSETP.NE.AND P2, PT, |R10|, +INF , PT ;  /* 0x7f8000000a00780b */ /* 0x004fe20003f45200 */
[C---:B----4-:R-:W-:Y:S01]  /*0570*/  FADD R14, R25.reuse, -R12 ;  /* 0x8000000c190e7221 */ /* 0x050fe20000000000 */
[----:B------:R-:W-:-:S03]  /*0580*/  FSETP.NE.AND P0, PT, |R25|, +INF , PT ;  /* 0x7f8000001900780b */ /* 0x000fc60003f05200 */
[----:B------:R-:W-:-:S04]  /*0590*/  FFMA R14, R10, R14, -R5 ;  /* 0x0000000e0a0e7223 */ /* 0x000fc80000000805 */
[----:B-----5:R-:W-:Y:S01]  /*05a0*/  FFMA R14, R0, R14, R5 ;  /* 0x0000000e000e7223 */ /* 0x020fe20000000005 */
[----:B------:R-:W-:-:S04]  /*05b0*/  FSETP.NE.AND P1, PT, |R12|, +INF , PT ;  /* 0x7f8000000c00780b */ /* 0x000fc80003f25200 */
[----:B------:R-:W-:-:S04]  /*05c0*/  FSEL R14, R5, R14, !P2 ;  /* 0x0000000e050e7208 */ /* 0x000fc80005000000 */
[----:B------:R-:W-:-:S05]  /*05d0*/  @P0 FSEL R5, R5, R14, !P1 ;  /* 0x0000000e05050208 */ /* 0x000fca0004800000 */
[----:B------:R1:W-:Y:S01]  /*05e0*/  STG.E desc[UR6][R16.64], R5 ;  /* 0x0000000510007986 */ /* 0x0003e2000c101906 */
[----:B------:R-:W-:Y:S01]  /*05f0*/  ISETP.NE.AND P0, PT, R4, RZ, PT ;  /* 0x000000ff0400720c */ /* 0x000fe20003f05270 */
[----:B------:R-:W-:-:S12]  /*0600*/  IMAD.MOV.U32 R12, RZ, RZ, R25 ;  /* 0x000000ffff0c7224 */ /* 0x000fd800078e0019 */
[----:B-1----:R-:W-:Y:S05]  /*0610*/  @P0 BRA `(.L_x_80) ;  /* 0xfffffffc00880947 */ /* 0x002fea000383ffff */
[C---:B------:R-:W-:Y:S01]  /*0620*/  IADD3 R21, PT, PT, R3.reuse, -0x41, RZ ;  /* 0xffffffbf03157810 */ /* 0x040fe20007ffe0ff */
[----:B------:R-:W-:-:S07]  /*0630*/  VIADD R13, R3, 0xffffffc0 ;  /* 0xffffffc0030d7836 */ /* 0x000fce0000000000 */
.L_x_79:
[----:B------:R-:W1:Y:S02]  /*0640*/  LDC R3, c[0x0][0x3a4] ;  /* 0x0000e900ff037b82 */ /* 0x000e640000000800 */
[----:B-1----:R-:W-:-:S04]  /*0650*/  IADD3 R3, PT, PT, -R3, -0x2, R2 ;  /* 0xfffffffe03037810 */ /* 0x002fc80007ffe102 */
[----:B------:R-:W-:-:S13]  /*0660*/  ISETP.GE.U32.AND P0, PT, R3, 0x3, PT ;  /* 0x000000030300780c */ /* 0x000fda0003f06070 */
[----:B------:R-:W-:Y:S05]  /*0670*/  @!P0 EXIT ;  /* 0x000000000000894d */ /* 0x000fea0003800000 */
[----:B------:R-:W1:Y:S01]  /*0680*/  LDC R4, c[0x0][0x3a0] ;  /* 0x0000e800ff047b82 */ /* 0x000e620000000800 */
[-C--:B0-----:R-:W-:Y:S01]  /*0690*/  IMAD R17, R15, R2.reuse, R13 ;  /* 0x000000020f117224 */ /* 0x081fe200078e020d */
[C---:B------:R-:W-:Y:S01]  /*06a0*/  IADD3 R16, PT, PT, R13.reuse, -R2, RZ ;  /* 0x800000020d107210 */ /* 0x040fe20007ffe0ff */
[----:B------:R-:W-:-:S05]  /*06b0*/  VIADD R19, R13, 0x41 ;  /* 0x000000410d137836 */ /* 0x000fca0000000000 */
[----:B------:R-:W0:Y:S08]  /*06c0*/  LDC.64 R10, c[0x0][0x3b0] ;  /* 0x0000ec00ff0a7b82 */ /* 0x000e300000000a00 */
[----:B------:R-:W2:Y:S08]  /*06d0*/  LDC.64 R8, c[0x0][0x380] ;  /* 0x0000e000ff087b82 */ /* 0x000eb00000000a00 */
[----:B------:R-:W3:Y:S02]  /*06e0*/  LDC.64 R6, c[0x0][0x388] ;  /* 0x0000e200ff067b82 */ /* 0x000ee40000000a00 */
.L_x_81:
[----:B------:R-:W-:Y:S01]  /*06f0*/  IADD3 R3, PT, PT, R21, 0x41, RZ ;  /* 0x0000004115037810 */ /* 0x000fe20007ffe0ff */
[----:B------:R-:W-:Y:S02]  /*0700*/  VIADD R23, R19, 0xffffffbf ;  /* 0xffffffbf13177836 */ /* 0x000fe40000000000 */
[----:B--2---:R-:W-:Y:S01]  /*0710*/  IMAD.WIDE R14, R21, 0x4, R8 ;  /* 0x00000004150e7825 */ /* 0x004fe200078e0208 */
[----:B-1----:R-:W-:-:S03]  /*0720*/  ISETP.GE.AND P0, PT, R3, R4, PT ;  /* 0x000000040300720c */ /* 0x002fc60003f06270 */
[----:B------:R-:W-:-:S10]  /*0730*/  IMAD.WIDE R2, R23, 0x4, R8 ;  /* 0x0000000417027825 */ /* 0x000fd400078e0208 */
[----:B------:R-:W1:Y:S02]  /*0740*/  @!P0 LDC.64 R12, c[0x0][0x380] ;  /* 0x0000e000ff0c8b82 */ /* 0x000e640000000a00 */
[----:B-1----:R-:W-:-:S04]  /*0750*/  @!P0 IMAD.WIDE R20, R21, 0x4, R12 ;  /* 0x0000000415148825 */ /* 0x002fc800078e020c */
[----:B---3--:R-:W-:Y:S01]  /*0760*/  IMAD.WIDE R12, R23, 0x4, R6 ;  /* 0x00000004170c7825 */ /* 0x008fe200078e0206 */
[----:B------:R1:W-:Y:S04]  /*0770*/  @!P0 CCTL.E.PF2 [R20+0x104] ;  /* 0x000001041400898f */ /* 0x0003e80000800100 */
[----:B------:R-:W2:Y:S04]  /*0780*/  LDG.E R15, desc[UR6][R14.64] ;  /* 0x000000060e0f7981 */ /* 0x000ea8000c1e1900 */
[----:B------:R-:W3:Y:S04]  /*0790*/  LDG.E R18, desc[UR6][R2.64] ;  /* 0x0000000602127981 */ /* 0x000ee8000c1e1900 */
[----:B------:R-:W4:Y:S04]  /*07a0*/  LDG.E.CONSTANT R22, desc[UR6][R12.64] ;  /* 0x000000060c167981 */ /* 0x000f28000c1e9900 */
[----:B-1----:R-:W4:Y:S01]  /*07b0*/  LDG.E.CONSTANT R20, desc[UR6][R12.64+0x4] ;  /* 0x000004060c147981 */ /* 0x002f22000c1e9900 */
[----:B--2---:R-:W-:Y:S01]  /*07c0*/  FSETP.NE.AND P0, PT, |R15|, +INF , PT ;  /* 0x7f8000000f00780b */ /* 0x004fe20003f05200 */
[C---:B---3--:R-:W-:Y:S01]  /*07d0*/  FADD R23, R18.reuse, -R15 ;  /* 0x8000000f12177221 */ /* 0x048fe20000000000 */
[----:B------:R-:W-:Y:S01]  /*07e0*/  FSETP.NE.AND P1, PT, |R18|, +INF , PT ;  /* 0x7f8000001200780b */ /* 0x000fe20003f25200 */
[----:B0-----:R-:W-:-:S04]  /*07f0*/  IMAD.WIDE R14, R17, 0x4, R10 ;  /* 0x00000004110e7825 */ /* 0x001fc800078e020a */
[C---:B----4-:R-:W-:Y:S01]  /*0800*/  FFMA R23, R22.reuse, R23, -R5 ;  /* 0x0000001716177223 */ /* 0x050fe20000000805 */
[----:B------:R-:W-:-:S03]  /*0810*/  FSETP.NE.AND P2, PT, |R22|, +INF , PT ;  /* 0x7f8000001600780b */ /* 0x000fc60003f45200 */
[----:B-----5:R-:W-:-:S05]  /*0820*/  FFMA R24, R0, R23, R5 ;  /* 0x0000001700187223 */ /* 0x020fca0000000005 */
[----:B------:R-:W-:Y:S02]  /*0830*/  FSEL R24, R5, R24, !P2 ;  /* 0x0000001805187208 */ /* 0x000fe40005000000 */
[----:B------:R-:W-:Y:S02]  /*0840*/  ISETP.GE.AND P2, PT, R19, R4, PT ;  /* 0x000000041300720c */ /* 0x000fe40003f46270 */
[----:B------:R-:W-:-:S05]  /*0850*/  @P1 FSEL R5, R5, R24, !P0 ;  /* 0x0000001805051208 */ /* 0x000fca0004000000 */
[----:B------:R0:W-:Y:S06]  /*0860*/  STG.E desc[UR6][R14.64], R5 ;  /* 0x000000050e007986 */ /* 0x0001ec000c101906 */
[----:B------:R1:W-:Y:S04]  /*0870*/  @!P2 CCTL.E.PF2 [R2+0x104] ;  /* 0x000001040200a98f */ /* 0x0003e80000800100 */
[----:B------:R-:W2:Y:S04]  /*0880*/  @!P2 LDG.E R18, desc[UR6][R2.64] ;  /* 0x000000060212a981 */ /* 0x000ea8000c1e1900 */
[----:B------:R-:W2:Y:S01]  /*0890*/  LDG.E R21, desc[UR6][R2.64+0x4] ;  /* 0x0000040602157981 */ /* 0x000ea2000c1e1900 */
[----:B------:R-:W-:-:S02]  /*08a0*/  FSETP.NE.AND P2, PT, |R20|, +INF , PT ;  /* 0x7f8000001400780b */ /* 0x000fc40003f45200 */
[----:B------:R-:W-:Y:S01]  /*08b0*/  IADD3 R23, PT, PT, R19, 0x1, RZ ;  /* 0x0000000113177810 */ /* 0x000fe20007ffe0ff */
[C---:B--2---:R-:W-:Y:S01]  /*08c0*/  FADD R22, R21.reuse, -R18 ;  /* 0x8000001215167221 */ /* 0x044fe20000000000 */
[----:B------:R-:W-:-:S03]  /*08d0*/  FSETP.NE.AND P0, PT, |R21|, +INF , PT ;  /* 0x7f8000001500780b */ /* 0x000fc60003f05200 */
[--C-:B------:R-:W-:Y:S01]  /*08e0*/  FFMA R22, R20, R22, -R5.reuse ;  /* 0x0000001614167223 */ /* 0x100fe20000000805 */
[----:B------:R-:W-:Y:S01]  /*08f0*/  FSETP.NE.AND P1, PT, |R18|, +INF , PT ;  /* 0x7f8000001200780b */ /* 0x000fe20003f25200 */
[----:B------:R-:W2:Y:S02]  /*0900*/  LDG.E.CONSTANT R20, desc[UR6][R12.64+0x8] ;  /* 0x000008060c147981 */ /* 0x000ea4000c1e9900 */
[----:B------:R-:W-:-:S05]  /*0910*/  FFMA R22, R0, R22, R5 ;  /* 0x0000001600167223 */ /* 0x000fca0000000005 */
[C---:B------:R-:W-:Y:S01]  /*0920*/  FSEL R22, R5.reuse, R22, !P2 ;  /* 0x0000001605167208 */ /* 0x040fe20005000000 */
[----:B------:R-:W3:Y:S03]  /*0930*/  LDG.E.CONSTANT R12, desc[UR6][R12.64+0xc] ;  /* 0x00000c060c0c7981 */ /* 0x000ee6000c1e9900 */
[----:B0-----:R-:W-:Y:S02]  /*0940*/  @P0 FSEL R5, R5, R22, !P1 ;  /* 0x0000001605050208 */ /* 0x001fe40004800000 */
[----:B------:R-:W-:-:S03]  /*0950*/  ISETP.GE.AND P0, PT, R23, R4, PT ;  /* 0x000000041700720c */ /* 0x000fc60003f06270 */
[----:B------:R0:W-:Y:S10]  /*0960*/  STG.E desc[UR6][R14.64+0x4], R5 ;  /* 0x000004050e007986 */ /* 0x0001f4000c101906 */
[----:B------:R1:W-:Y:S04]  /*0970*/  @!P0 CCTL.E.PF2 [R2+0x108] ;  /* 0x000001080200898f */ /* 0x0003e80000800100 */
[----:B------:R-:W4:Y:S04]  /*0980*/  @!P0 LDG.E R21, desc[UR6][R2.64+0x4] ;  /* 0x0000040602158981 */ /* 0x000f28000c1e1900 */
[----:B------:R-:W4:Y:S01]  /*0990*/  LDG.E R18, desc[UR6][R2.64+0x8] ;  /* 0x0000080602127981 */ /* 0x000f22000c1e1900 */
[----:B------:R-:W-:Y:S01]  /*09a0*/  VIADD R23, R19, 0x2 ;  /* 0x0000000213177836 */ /* 0x000fe20000000000 */
[----:B--2---:R-:W-:Y:S01]  /*09b0*/  FSETP.NE.AND P2, PT, |R20|, +INF , PT ;  /* 0x7f8000001400780b */ /* 0x004fe20003f45200 */
[----:B----4-:R-:W-:-:S04]  /*09c0*/  FADD R22, R18, -R21 ;  /* 0x8000001512167221 */ /* 0x010fc80000000000 */
[----:B------:R-:W-:Y:S01]  /*09d0*/  FFMA R22, R20, R22, -R5 ;  /* 0x0000001614167223 */ /* 0x000fe20000000805 */
[----:B------:R-:W-:-:S03]  /*09e0*/  FSETP.NE.AND P1, PT, |R18|, +INF , PT ;  /* 0x7f8000001200780b */ /* 0x000fc60003f25200 */
[----:B------:R-:W-:Y:S01]  /*09f0*/  FFMA R22, R0, R22, R5 ;  /* 0x0000001600167223 */ /* 0x000fe20000000005 */
[----:B------:R-:W-:-:S04]  /*0a00*/  FSETP.NE.AND P0, PT, |R21|, +INF , PT ;  /* 0x7f8000001500780b */ /* 0x000fc80003f05200 */
[----:B------:R-:W-:Y:S02]  /*0a10*/  FSEL R22, R5, R22, !P2 ;  /* 0x0000001605167208 */ /* 0x000fe40005000000 */
[----:B------:R-:W-:-:S03]  /*0a20*/  ISETP.GE.AND P2, PT, R23, R4, PT ;  /* 0x000000041700720c */ /* 0x000fc60003f46270 */
[----:B0-----:R-:W-:-:S05]  /*0a30*/  @P1 FSEL R5, R5, R22, !P0 ;  /* 0x0000001605051208 */ /* 0x001fca0004000000 */
[----:B------:R0:W-:Y:S05]  /*0a40*/  STG.E desc[UR6][R14.64+0x8], R5 ;  /* 0x000008050e007986 */ /* 0x0001ea000c101906 */
[----:B------:R1:W-:Y:S04]  /*0a50*/  @!P2 CCTL.E.PF2 [R2+0x10c] ;  /* 0x0000010c0200a98f */ /* 0x0003e80000800100 */
[----:B------:R-:W2:Y:S04]  /*0a60*/  @!P2 LDG.E R18, desc[UR6][R2.64+0x8] ;  /* 0x000008060212a981 */ /* 0x000ea8000c1e1900 */
[----:B------:R1:W2:Y:S01]  /*0a70*/  LDG.E R21, desc[UR6][R2.64+0xc] ;  /* 0x00000c0602157981 */ /* 0x0002a2000c1e1900 */
[----:B---3--:R-:W-:-:S02]  /*0a80*/  FSETP.NE.AND P2, PT, |R12|, +INF , PT ;  /* 0x7f8000000c00780b */ /* 0x008fc40003f45200 */
[----:B------:R-:W-:Y:S02]  /*0a90*/  IADD3 R16, PT, PT, R16, 0x4, RZ ;  /* 0x0000000410107810 */ /* 0x000fe40007ffe0ff */
[----:B------:R-:W-:Y:S01]  /*0aa0*/  IADD3 R17, PT, PT, R17, 0x4, RZ ;  /* 0x0000000411117810 */ /* 0x000fe20007ffe0ff */
[----:B-1----:R-:W-:Y:S02]  /*0ab0*/  VIADD R2, R19, 0x4 ;  /* 0x0000000413027836 */ /* 0x002fe40000000000 */
[C---:B--2---:R-:W-:Y:S01]  /*0ac0*/  FADD R20, R21.reuse, -R18 ;  /* 0x8000001215147221 */ /* 0x044fe20000000000 */
[----:B------:R-:W-:-:S03]  /*0ad0*/  FSETP.NE.AND P0, PT, |R21|, +INF , PT ;  /* 0x7f8000001500780b */ /* 0x000fc60003f05200 */
[----:B------:R-:W-:-:S04]  /*0ae0*/  FFMA R20, R12, R20, -R5 ;  /* 0x000000140c147223 */ /* 0x000fc80000000805 */
[----:B------:R-:W-:Y:S01]  /*0af0*/  FFMA R20, R0, R20, R5 ;  /* 0x0000001400147223 */ /* 0x000fe20000000005 */
[----:B------:R-:W-:-:S04]  /*0b00*/  FSETP.NE.AND P1, PT, |R18|, +INF , PT ;  /* 0x7f8000001200780b */ /* 0x000fc80003f25200 */
[----:B------:R-:W-:-:S04]  /*0b10*/  FSEL R20, R5, R20, !P2 ;  /* 0x0000001405147208 */ /* 0x000fc80005000000 */
[----:B0-----:R-:W-:-:S05]  /*0b20*/  @P0 FSEL R5, R5, R20, !P1 ;  /* 0x0000001405050208 */ /* 0x001fca0004800000 */
[----:B------:R4:W-:Y:S01]  /*0b30*/  STG.E desc[UR6][R14.64+0xc], R5 ;  /* 0x00000c050e007986 */ /* 0x0009e2000c101906 */
[----:B------:R-:W-:Y:S01]  /*0b40*/  ISETP.NE.AND P0, PT, R16, RZ, PT ;  /* 0x000000ff1000720c */ /* 0x000fe20003f05270 */
[----:B------:R-:W-:Y:S01]  /*0b50*/  VIADD R21, R19, 0xffffffc2 ;  /* 0xffffffc213157836 */ /* 0x000fe20000000000 */
[----:B------:R-:W-:-:S11]  /*0b60*/  MOV R19, R2 ;  /* 0x0000000200137202 */ /* 0x000fd60000000f00 */
[----:B----4-:R-:W-:Y:S05]  /*0b70*/  @P0 BRA `(.L_x_81) ;  /* 0xfffffff800dc0947 */ /* 0x010fea000383ffff */
[----:B------:R-:W-:Y:S05]  /*0b80*/  EXIT ;  /* 0x000000000000794d */ /* 0x000fea0003800000 */
.L_x_82:
        /* <DEDUP_REMOVED lines=15> */
.L_x_91:


//--------------------- .text.efi_precompute_diffs_f32 --------------------------
	.section	.text.efi_precompute_diffs_f32,"ax",@progbits
	.align	128
        .global         efi_precompute_diffs_f32
        .type           efi_precompute_diffs_f32,@function
        .size           efi_precompute_diffs_f32,(.L_x_92 - efi_precompute_diffs_f32)
        .other          efi_precompute_diffs_f32,@"STO_CUDA_ENTRY STV_DEFAULT"
efi_precompute_diffs_f32:
.text.efi_precompute_diffs_f32:
[----:B------:R-:W-:Y:S01]  /*0000*/  LDC R1, c[0x0][0x37c] ;  /* 0x0000df00ff017b82 */ /* 0x000fe20000000800 */
[----:B------:R-:W0:Y:S07]  /*0010*/  S2R R3, SR_TID.X ;  /* 0x0000000000037919 */ /* 0x000e2e0000002100 */
[----:B------:R-:W0:Y:S01]  /*0020*/  S2UR UR4, SR_CTAID.X ;  /* 0x00000000000479c3 */ /* 0x000e220000002500 */
[----:B------:R-:W1:Y:S01]  /*0030*/  LDCU.64 UR6, c[0x0][0x358] ;  /* 0x00006b00ff0677ac */ /* 0x000e620008000a00 */
[----:B------:R-:W-:Y:S01]  /*0040*/  BSSY.RECONVERGENT B0, `(.L_x_83) ;  /* 0x000002c000007945 */ /* 0x000fe20003800200 */
[----:B------:R-:W2:Y:S05]  /*0050*/  LDCU UR8, c[0x0][0x390] ;  /* 0x00007200ff0877ac */ /* 0x000eaa0008000800 */
[----:B------:R-:W0:Y:S01]  /*0060*/  LDC R16, c[0x0][0x360] ;  /* 0x0000d800ff107b82 */ /* 0x000e220000000800 */
[----:B------:R-:W3:Y:S01]  /*0070*/  LDCU UR9, c[0x0][0x390] ;  /* 0x00007200ff0977ac */ /* 0x000ee20008000800 */
[----:B--2---:R-:W-:Y:S01]  /*0080*/  MOV R14, UR8 ;  /* 0x00000008000e7c02 */ /* 0x004fe20008000f00 */
[----:B0-----:R-:W-:Y:S01]  /*0090*/  IMAD R0, R16, UR4, R3 ;  /* 0x0000000410007c24 */ /* 0x001fe2000f8e0203 */
[----:B------:R-:W0:Y:S04]  /*00a0*/  LDCU UR4, c[0x0][0x390] ;  /* 0x00007200ff0477ac */ /* 0x000e280008000800 */
[C---:B------:R-:W-:Y:S01]  /*00b0*/  ISETP.NE.AND P0, PT, R0.reuse, RZ, PT ;  /* 0x000000ff0000720c */ /* 0x040fe20003f05270 */
[----:B------:R-:W-:-:S12]  /*00c0*/  VIADD R0, R0, 0x1 ;  /* 0x0000000100007836 */ /* 0x000fd80000000000 */
[----:B------:R-:W1:Y:S01]  /*00d0*/  @!P0 LDC.64 R2, c[0x0][0x398] ;  /* 0x0000e600ff028b82 */ /* 0x000e620000000a00 */
[----:B------:R-:W-:Y:S02]  /*00e0*/  @!P0 IMAD.MOV.U32 R5, RZ, RZ, 0x7fc00000 ;  /* 0x7fc00000ff058424 */ /* 0x000fe400078e00ff */
[----:B0-----:R-:W-:-:S05]  /*00f0*/  IMAD.U32 R19, RZ, RZ, UR4 ;  /* 0x00000004ff137e24 */ /* 0x001fca000f8e00ff */
[----:B------:R-:W-:Y:S01]  /*0100*/  ISETP.GE.AND P1, PT, R0, R19, PT ;  /* 0x000000130000720c */ /* 0x000fe20003f26270 */
[----:B-1----:R0:W-:-:S12]  /*0110*/  @!P0 STG.E desc[UR6][R2.64], R5 ;  /* 0x0000000502008986 */ /* 0x0021d8000c101906 */
[----:B---3--:R-:W-:Y:S05]  /*0120*/  @P1 BRA `(.L_x_84) ;  /* 0x0000000000741947 */ /* 0x008fea0003800000 */
[----:B0-----:R-:W0:Y:S01]  /*0130*/  LDC.64 R2, c[0x0][0x398] ;  /* 0x0000e600ff027b82 */ /* 0x001e220000000a00 */
[----:B------:R-:W1:Y:S01]  /*0140*/  LDCU UR4, c[0x0][0x370] ;  /* 0x00006e00ff0477ac */ /* 0x000e620008000800 */
[----:B------:R-:W-:Y:S02]  /*0150*/  IMAD.MOV.U32 R15, RZ, RZ, R0 ;  /* 0x000000ffff0f7224 */ /* 0x000fe400078e0000 */
[----:B------:R-:W-:-:S04]  /*0160*/  IMAD.U32 R14, RZ, RZ, UR8 ;  /* 0x00000008ff0e7e24 */ /* 0x000fc8000f8e00ff */
[----:B------:R-:W2:Y:S08]  /*0170*/  LDC.64 R4, c[0x0][0x380] ;  /* 0x0000e000ff047b82 */ /* 0x000eb00000000a00 */
[----:B------:R-:W3:Y:S01]  /*0180*/  LDC.64 R6, c[0x0][0x388] ;  /* 0x0000e200ff067b82 */ /* 0x000ee20000000a00 */
[----:B-1----:R-:W-:-:S07]  /*0190*/  IMAD R16, R16, UR4, RZ ;  /* 0x0000000410107c24 */ /* 0x002fce000f8e02ff */
.L_x_85:
[----:B------:R-:W-:Y:S01]  /*01a0*/  IMAD.U32 R19, RZ, RZ, UR9 ;  /* 0x00000009ff137e24 */ /* 0x000fe2000f8e00ff */
[C---:B------:R-:W-:Y:S01]  /*01b0*/  IADD3 R0, PT, PT, R15.reuse, 0x80, RZ ;  /* 0x000000800f007810 */ /* 0x040fe20007ffe0ff */
[----:B--2---:R-:W-:-:S03]  /*01c0*/  IMAD.WIDE R8, R15, 0x4, R4 ;  /* 0x000000040f087825 */ /* 0x004fc600078e0204 */
[----:B------:R-:W-:Y:S01]  /*01d0*/  ISETP.GE.AND P0, PT, R0, R19, PT ;  /* 0x000000130000720c */ /* 0x000fe20003f06270 */
[----:B---3--:R-:W-:-:S12]  /*01e0*/  IMAD.WIDE R10, R15, 0x4, R6 ;  /* 0x000000040f0a7825 */ /* 0x008fd800078e0206 */
[----:B------:R1:W-:Y:S04]  /*01f0*/  @!P0 CCTL.E.PF2 [R8+0x200] ;  /* 0x000002000800898f */ /* 0x0003e80000800100 */
[----:B------:R1:W-:Y:S04]  /*0200*/  @!P0 CCTL.E.PF2 [R10+0x200] ;  /* 0x000002000a00898f */ /* 0x0003e80000800100 */
[----:B------:R-:W2:Y:S04]  /*0210*/  LDG.E R12, desc[UR6][R8.64+-0x4] ;  /* 0xfffffc06080c7981 */ /* 0x000ea8000c1e1900 */
[----:B------:R-:W3:Y:S04]  /*0220*/  LDG.E R13, desc[UR6][R8.64] ;  /* 0x00000006080d7981 */ /* 0x000ee8000c1e1900 */
[----:B------:R-:W4:Y:S01]  /*0230*/  LDG.E R0, desc[UR6][R10.64] ;  /* 0x000000060a007981 */ /* 0x000f22000c1e1900 */
[----:B--2---:R-:W-:-:S04]  /*0240*/  FSETP.NE.AND P0, PT, |R12|, +INF , PT ;  /* 0x7f8000000c00780b */ /* 0x004fc80003f05200 */
[----:B---3--:R-:W-:Y:S01]  /*0250*/  FSETP.EQU.OR P0, PT, |R13|, +INF , !P0 ;  /* 0x7f8000000d00780b */ /* 0x008fe2000470a600 */
[----:B------:R-:W-:Y:S01]  /*0260*/  FADD R17, -R12, R13 ;  /* 0x0000000d0c117221 */ /* 0x000fe20000000100 */
[----:B0-----:R-:W-:Y:S02]  /*0270*/  IMAD.WIDE R12, R15, 0x4, R2 ;  /* 0x000000040f0c7825 */ /* 0x001fe400078e0202 */
[C---:B----4-:R-:W-:Y:S02]  /*0280*/  FSETP.EQU.OR P0, PT, |R0|.reuse, +INF , P0 ;  /* 0x7f8000000000780b */ /* 0x050fe4000070a600 */
[----:B------:R-:W-:-:S05]  /*0290*/  FFMA R17, R0, R17, RZ ;  /* 0x0000001100117223 */ /* 0x000fca00000000ff */
[----:B------:R-:W-:-:S05]  /*02a0*/  FSEL R17, R17, +QNAN , !P0 ;  /* 0x7fc0000011117808 */ /* 0x000fca0004000000 */
[----:B------:R1:W-:Y:S01]  /*02b0*/  STG.E desc[UR6][R12.64], R17 ;  /* 0x000000110c007986 */ /* 0x0003e2000c101906 */
[----:B------:R-:W-:Y:S01]  /*02c0*/  @!P0 VIMNMX R14, PT, PT, R14, R15, PT ;  /* 0x0000000f0e0e8248 */ /* 0x000fe20003fe0100 */
[----:B------:R-:W-:-:S05]  /*02d0*/  IMAD.IADD R15, R16, 0x1, R15 ;  /* 0x00000001100f7824 */ /* 0x000fca00078e020f */
[----:B------:R-:W-:-:S13]  /*02e0*/  ISETP.GE.AND P0, PT, R15, R19, PT ;  /* 0x000000130f00720c */ /* 0x000fda0003f06270 */
[----:B-1----:R-:W-:Y:S05]  /*02f0*/  @!P0 BRA `(.L_x_85) ;  /* 0xfffffffc00a88947 */ /* 0x002fea000383ffff */
.L_x_84:
[----:B------:R-:W-:Y:S05]  /*0300*/  BSYNC.RECONVERGENT B0 ;  /* 0x0000000000007941 */ /* 0x000fea0003800200 */
.L_x_83:
[----:B------:R-:W1:Y:S01]  /*0310*/  LDCU.64 UR4, c[0x0][0x3a0] ;  /* 0x00007400ff0477ac */ /* 0x000e620008000a00 */
[----:B------:R-:W-:Y:S02]  /*0320*/  ISETP.GE.AND P0, PT, R14, R19, PT ;  /* 0x000000130e00720c */ /* 0x000fe40003f06270 */
[----:B-1----:R-:W-:-:S04]  /*0330*/  ISETP.EQ.U32.AND P1, PT, RZ, UR4, PT ;  /* 0x00000004ff007c0c */ /* 0x002fc8000bf22070 */
[----:B------:R-:W-:-:S13]  /*0340*/  ISETP.EQ.OR.EX P0, PT, RZ, UR5, P0, P1 ;  /* 0x00000005ff007c0c */ /* 0x000fda0008702710 */
[----:B------:R-:W-:Y:S05]  /*0350*/  @P0 EXIT ;  /* 0x000000000000094d */ /* 0x000fea0003800000 */
[----:B------:R-:W1:Y:S01]  /*0360*/  S2R R0, SR_LANEID ;  /* 0x0000000000007919 */ /* 0x000e620000000000 */
[----:B0-----:R-:W0:Y:S01]  /*0370*/  LDC.64 R2, c[0x0][0x3a0] ;  /* 0x0000e800ff027b82 */ /* 0x001e220000000a00 */
[----:B------:R-:W-:Y:S01]  /*0380*/  VOTEU.ANY UR4, UPT, PT ;  /* 0x0000000000047886 */ /* 0x000fe200038e0100 */
[----:B------:R-:W-:Y:S01]  /*0390*/  CREDUX.MIN.S32 UR5, R14 ;  /* 0x000000000e0572cc */ /* 0x000fe20000008200 */
[----:B------:R-:W-:-:S12]  /*03a0*/  UFLO.U32 UR4, UR4 ;  /* 0x00000004000472bd */ /* 0x000fd800080e0000 */
[----:B------:R-:W-:Y:S02]  /*03b0*/  MOV R5, UR5 ;  /* 0x0000000500057c02 */ /* 0x000fe40008000f00 */
[----:B-1----:R-:W-:-:S13]  /*03c0*/  ISETP.EQ.U32.AND P0, PT, R0, UR4, PT ;  /* 0x0000000400007c0c */ /* 0x002fda000bf02070 */
[----:B0-----:R-:W-:Y:S01]  /*03d0*/  @P0 REDG.E.MIN.S32.STRONG.GPU desc[UR6][R2.64], R5 ;  /* 0x000000050200098e */ /* 0x001fe2000c92e306 */
[----:B------:R-:W-:Y:S05]  /*03e0*/  EXIT ;  /* 0x000000000000794d */ /* 0x000fea0003800000 */
.L_x_86:
        /* <DEDUP_REMOVED lines=9> */
.L_x_92:


//--------------------- .nv.shared.reserved.0     --------------------------
	.section	.nv.shared.reserved.0,"aw",@nobits
	.weak		__nv_reservedSMEM_offset_0_alias
	.size		__nv_reservedSMEM_offset_0_alias, 0, 64
	.other		__nv_reservedSMEM_offset_0_alias,@"STO_CUDA_RESERVED_SHARED STV_DEFAULT"
__nv_reservedSMEM_offset_0_alias:
	.zero		0
	.zero		64


//--------------------- .nv.constant0.efi_one_series_many_params_from_diff_rm_f32 --------------------------
	.section	.nv.constant0.efi_one_series_many_params_from_diff_rm_f32,"a",@progbits
	.sectionflags	@""
	.align	4
.nv.constant0.efi_one_series_many_params_from_diff_rm_f32:
	.zero		944


//--------------------- .nv.constant0.efi_one_series_many_params_from_diff_tm_f32 --------------------------
	.section	.nv.constant0.efi_one_series_many_params_from_diff_tm_f32,"a",@progbits
	.sectionflags	@""
	.align	4
.nv.constant0.efi_one_series_many_params_from_diff_tm_f32:
	.zero		944


//--------------------- .nv.constant0.efi_many_series_one_param_f32 --------------------------
	.section	.nv.constant0.efi_many_series_one_param_f32,"a",@progbits
	.sectionflags	@""
	.align	4
.nv.constant0.efi_many_series_one_param_f32:
	.zero		944


//--------------------- .nv.constant0.efi_batch_from_diff_f32 --------------------------
	.section	.nv.constant0.efi_batch_from_diff_f32,"a",@progbits
	.sectionflags	@""
	.align	4
.nv.constant0.efi_batch_from_diff_f32:
	.zero		944


//--------------------- .nv.constant0.efi_batch_f32 --------------------------
	.section	.nv.constant0.efi_batch_f32,"a",@progbits
	.sectionflags	@""
	.align	4
.nv.constant0.efi_batch_f32:
	.zero		952


//--------------------- .nv.constant0.efi_precompute_diffs_f32 --------------------------
	.section	.nv.constant0.efi_precompute_diffs_f32,"a",@progbits
	.sectionflags	@""
	.align	4
.nv.constant0.efi_precompute_diffs_f32:
	.zero		936


//--------------------- SYMBOLS --------------------------

	.type		.nv.reservedSmem.offset0,@object
	.size		.nv.reservedSmem.offset0,0x4
